//
// Generated by NVIDIA NVVM Compiler
//
// Compiler Build ID: CL-36424714
// Cuda compilation tools, release 13.0, V13.0.88
// Based on NVVM 20.0.0
//

.version 9.0
.target sm_100
.address_size 64

	// .globl	_Z4topKPKfPfii
.extern .shared .align 16 .b8 shared_mem[];

.visible .entry _Z4topKPKfPfii(
	.param .u64 .ptr .align 1 _Z4topKPKfPfii_param_0,
	.param .u64 .ptr .align 1 _Z4topKPKfPfii_param_1,
	.param .u32 _Z4topKPKfPfii_param_2,
	.param .u32 _Z4topKPKfPfii_param_3
)
{
	.reg .pred 	%p<69>;
	.reg .b32 	%r<284>;
	.reg .b32 	%f<84>;
	.reg .b64 	%rd<39>;

	ld.param.u64 	%rd3, [_Z4topKPKfPfii_param_0];
	ld.param.u64 	%rd4, [_Z4topKPKfPfii_param_1];
	ld.param.u32 	%r104, [_Z4topKPKfPfii_param_2];
	ld.param.u32 	%r105, [_Z4topKPKfPfii_param_3];
	cvta.to.global.u64 	%rd1, %rd3;
	cvta.to.global.u64 	%rd2, %rd4;
	mov.u32 	%r1, %tid.x;
	mov.u32 	%r257, %ntid.x;
	mul.lo.s32 	%r3, %r105, %r1;
	shl.b32 	%r106, %r3, 2;
	mov.u32 	%r279, shared_mem;
	add.s32 	%r4, %r279, %r106;
	setp.lt.s32 	%p3, %r105, 1;
	@%p3 bra 	$L__BB0_13;
	add.s32 	%r109, %r105, -1;
	and.b32  	%r5, %r105, 15;
	setp.lt.u32 	%p4, %r109, 15;
	mov.b32 	%r245, 0;
	@%p4 bra 	$L__BB0_4;
	and.b32  	%r245, %r105, 2147483632;
	mov.b32 	%r243, 0;
$L__BB0_3:
	.pragma "nounroll";
	shl.b32 	%r111, %r243, 2;
	add.s32 	%r112, %r4, %r111;
	mov.b32 	%r113, -8388608;
	st.shared.u32 	[%r112], %r113;
	st.shared.u32 	[%r112+4], %r113;
	st.shared.u32 	[%r112+8], %r113;
	st.shared.u32 	[%r112+12], %r113;
	st.shared.u32 	[%r112+16], %r113;
	st.shared.u32 	[%r112+20], %r113;
	st.shared.u32 	[%r112+24], %r113;
	st.shared.u32 	[%r112+28], %r113;
	st.shared.u32 	[%r112+32], %r113;
	st.shared.u32 	[%r112+36], %r113;
	st.shared.u32 	[%r112+40], %r113;
	st.shared.u32 	[%r112+44], %r113;
	st.shared.u32 	[%r112+48], %r113;
	st.shared.u32 	[%r112+52], %r113;
	st.shared.u32 	[%r112+56], %r113;
	st.shared.u32 	[%r112+60], %r113;
	add.s32 	%r243, %r243, 16;
	setp.ne.s32 	%p5, %r243, %r245;
	@%p5 bra 	$L__BB0_3;
$L__BB0_4:
	setp.eq.s32 	%p6, %r5, 0;
	@%p6 bra 	$L__BB0_13;
	and.b32  	%r10, %r105, 7;
	setp.lt.u32 	%p7, %r5, 8;
	@%p7 bra 	$L__BB0_7;
	shl.b32 	%r114, %r245, 2;
	add.s32 	%r115, %r4, %r114;
	mov.b32 	%r116, -8388608;
	st.shared.u32 	[%r115], %r116;
	st.shared.u32 	[%r115+4], %r116;
	st.shared.u32 	[%r115+8], %r116;
	st.shared.u32 	[%r115+12], %r116;
	st.shared.u32 	[%r115+16], %r116;
	st.shared.u32 	[%r115+20], %r116;
	st.shared.u32 	[%r115+24], %r116;
	st.shared.u32 	[%r115+28], %r116;
	add.s32 	%r245, %r245, 8;
$L__BB0_7:
	setp.eq.s32 	%p8, %r10, 0;
	@%p8 bra 	$L__BB0_13;
	and.b32  	%r13, %r105, 3;
	setp.lt.u32 	%p9, %r10, 4;
	@%p9 bra 	$L__BB0_10;
	shl.b32 	%r117, %r245, 2;
	add.s32 	%r118, %r4, %r117;
	mov.b32 	%r119, -8388608;
	st.shared.u32 	[%r118], %r119;
	st.shared.u32 	[%r118+4], %r119;
	st.shared.u32 	[%r118+8], %r119;
	st.shared.u32 	[%r118+12], %r119;
	add.s32 	%r245, %r245, 4;
$L__BB0_10:
	setp.eq.s32 	%p10, %r13, 0;
	@%p10 bra 	$L__BB0_13;
	mov.b32 	%r248, 0;
$L__BB0_12:
	.pragma "nounroll";
	shl.b32 	%r121, %r245, 2;
	add.s32 	%r122, %r4, %r121;
	mov.b32 	%r123, -8388608;
	st.shared.u32 	[%r122], %r123;
	add.s32 	%r245, %r245, 1;
	add.s32 	%r248, %r248, 1;
	setp.ne.s32 	%p11, %r248, %r13;
	@%p11 bra 	$L__BB0_12;
$L__BB0_13:
	bar.sync 	0;
	mov.u32 	%r20, %ctaid.x;
	mad.lo.s32 	%r249, %r20, %r257, %r1;
	setp.ge.s32 	%p12, %r249, %r104;
	@%p12 bra 	$L__BB0_31;
	add.s32 	%r22, %r105, -1;
	shl.b32 	%r124, %r105, 2;
	add.s32 	%r23, %r4, %r124;
	setp.gt.s32 	%p13, %r105, 1;
	mov.u32 	%r125, %nctaid.x;
	mul.lo.s32 	%r24, %r257, %r125;
	@%p13 bra 	$L__BB0_15;
	bra.uni 	$L__BB0_28;
$L__BB0_15:
	add.s32 	%r25, %r105, -2;
	add.s32 	%r26, %r105, -3;
	add.s32 	%r27, %r105, -4;
$L__BB0_16:
	mul.wide.s32 	%rd7, %r249, 4;
	add.s64 	%rd8, %rd1, %rd7;
	ld.global.f32 	%f1, [%rd8];
	ld.shared.f32 	%f46, [%r23+-4];
	setp.le.f32 	%p16, %f1, %f46;
	@%p16 bra 	$L__BB0_27;
	mov.b32 	%r251, 0;
	mov.u32 	%r250, %r22;
$L__BB0_18:
	sub.s32 	%r127, %r250, %r251;
	shr.u32 	%r128, %r127, 31;
	add.s32 	%r129, %r127, %r128;
	shr.s32 	%r130, %r129, 1;
	add.s32 	%r131, %r130, %r251;
	shl.b32 	%r132, %r131, 2;
	add.s32 	%r133, %r4, %r132;
	ld.shared.f32 	%f47, [%r133];
	setp.gt.f32 	%p17, %f47, %f1;
	add.s32 	%r134, %r131, 1;
	selp.b32 	%r251, %r134, %r251, %p17;
	selp.b32 	%r250, %r250, %r131, %p17;
	setp.lt.s32 	%p18, %r251, %r250;
	@%p18 bra 	$L__BB0_18;
	setp.gt.s32 	%p19, %r22, %r251;
	@%p19 bra 	$L__BB0_20;
	bra.uni 	$L__BB0_26;
$L__BB0_20:
	not.b32 	%r135, %r251;
	add.s32 	%r136, %r105, %r135;
	and.b32  	%r38, %r136, 3;
	setp.eq.s32 	%p20, %r38, 0;
	mov.u32 	%r254, %r22;
	mov.u32 	%r255, %r105;
	@%p20 bra 	$L__BB0_24;
	ld.shared.f32 	%f48, [%r23+-8];
	st.shared.f32 	[%r23+-4], %f48;
	setp.eq.s32 	%p21, %r38, 1;
	mov.u32 	%r254, %r25;
	mov.u32 	%r255, %r22;
	@%p21 bra 	$L__BB0_24;
	ld.shared.f32 	%f49, [%r23+-12];
	st.shared.f32 	[%r23+-8], %f49;
	setp.eq.s32 	%p22, %r38, 2;
	mov.u32 	%r254, %r26;
	mov.u32 	%r255, %r25;
	@%p22 bra 	$L__BB0_24;
	ld.shared.f32 	%f50, [%r23+-16];
	st.shared.f32 	[%r23+-12], %f50;
	mov.u32 	%r254, %r27;
	mov.u32 	%r255, %r26;
$L__BB0_24:
	sub.s32 	%r137, %r25, %r251;
	setp.lt.u32 	%p23, %r137, 3;
	@%p23 bra 	$L__BB0_26;
$L__BB0_25:
	shl.b32 	%r138, %r255, 2;
	add.s32 	%r139, %r4, %r138;
	ld.shared.f32 	%f51, [%r139+-8];
	shl.b32 	%r140, %r254, 2;
	add.s32 	%r141, %r4, %r140;
	st.shared.f32 	[%r141], %f51;
	ld.shared.f32 	%f52, [%r141+-8];
	st.shared.f32 	[%r141+-4], %f52;
	add.s32 	%r255, %r254, -3;
	ld.shared.f32 	%f53, [%r141+-12];
	st.shared.f32 	[%r141+-8], %f53;
	add.s32 	%r254, %r254, -4;
	ld.shared.f32 	%f54, [%r141+-16];
	st.shared.f32 	[%r141+-12], %f54;
	setp.gt.s32 	%p24, %r254, %r251;
	@%p24 bra 	$L__BB0_25;
$L__BB0_26:
	shl.b32 	%r142, %r251, 2;
	add.s32 	%r143, %r4, %r142;
	st.shared.f32 	[%r143], %f1;
$L__BB0_27:
	add.s32 	%r249, %r249, %r24;
	setp.lt.s32 	%p25, %r249, %r104;
	@%p25 bra 	$L__BB0_16;
	bra.uni 	$L__BB0_31;
$L__BB0_28:
	mul.wide.s32 	%rd5, %r249, 4;
	add.s64 	%rd6, %rd1, %rd5;
	ld.global.f32 	%f2, [%rd6];
	ld.shared.f32 	%f45, [%r23+-4];
	setp.le.f32 	%p14, %f2, %f45;
	@%p14 bra 	$L__BB0_30;
	st.shared.f32 	[%r4], %f2;
$L__BB0_30:
	add.s32 	%r249, %r249, %r24;
	setp.lt.s32 	%p15, %r249, %r104;
	@%p15 bra 	$L__BB0_28;
$L__BB0_31:
	bar.sync 	0;
	setp.lt.u32 	%p26, %r257, 2;
	@%p26 bra 	$L__BB0_95;
	mul.lo.s32 	%r145, %r105, %r257;
	shl.b32 	%r146, %r145, 2;
	mov.u32 	%r147, shared_mem;
	add.s32 	%r43, %r147, %r146;
	add.s32 	%r44, %r43, %r106;
	add.s32 	%r45, %r105, -1;
	and.b32  	%r46, %r105, 3;
	and.b32  	%r47, %r105, 2147483644;
	neg.s32 	%r48, %r47;
	mov.pred 	%p68, 0;
$L__BB0_33:
	mov.pred 	%p1, %p68;
	mov.u32 	%r49, %r257;
	shr.u32 	%r257, %r49, 1;
	setp.ge.u32 	%p28, %r1, %r257;
	@%p28 bra 	$L__BB0_93;
	selp.b32 	%r51, %r44, %r4, %p1;
	@%p1 bra 	$L__BB0_36;
	add.s32 	%r149, %r257, %r1;
	mul.lo.s32 	%r150, %r149, %r105;
	shl.b32 	%r151, %r150, 2;
	add.s32 	%r55, %r147, %r151;
	mov.u32 	%r258, %r44;
	bra.uni 	$L__BB0_37;
$L__BB0_36:
	add.s32 	%r153, %r257, %r1;
	mul.lo.s32 	%r154, %r153, %r105;
	shl.b32 	%r155, %r154, 2;
	add.s32 	%r55, %r43, %r155;
	mov.u32 	%r258, %r4;
$L__BB0_37:
	setp.lt.s32 	%p29, %r105, 1;
	@%p29 bra 	$L__BB0_93;
	setp.lt.u32 	%p30, %r45, 3;
	mov.b32 	%r272, 0;
	mov.u32 	%r262, %r272;
	mov.u32 	%r263, %r272;
	@%p30 bra 	$L__BB0_69;
	add.s32 	%r260, %r258, 8;
	mov.b32 	%r262, 0;
	mov.u32 	%r261, %r48;
	mov.u32 	%r263, %r262;
$L__BB0_40:
	setp.lt.s32 	%p31, %r263, %r105;
	@%p31 bra 	$L__BB0_43;
	shl.b32 	%r158, %r262, 2;
	add.s32 	%r159, %r55, %r158;
	ld.shared.f32 	%f71, [%r159];
$L__BB0_42:
	add.s32 	%r262, %r262, 1;
	st.shared.f32 	[%r260+-8], %f71;
	bra.uni 	$L__BB0_47;
$L__BB0_43:
	setp.lt.s32 	%p32, %r262, %r105;
	@%p32 bra 	$L__BB0_45;
	shl.b32 	%r160, %r263, 2;
	add.s32 	%r161, %r51, %r160;
	ld.shared.f32 	%f70, [%r161];
	bra.uni 	$L__BB0_46;
$L__BB0_45:
	shl.b32 	%r162, %r263, 2;
	add.s32 	%r163, %r51, %r162;
	ld.shared.f32 	%f70, [%r163];
	shl.b32 	%r164, %r262, 2;
	add.s32 	%r165, %r55, %r164;
	ld.shared.f32 	%f71, [%r165];
	setp.ltu.f32 	%p33, %f70, %f71;
	@%p33 bra 	$L__BB0_42;
$L__BB0_46:
	add.s32 	%r263, %r263, 1;
	st.shared.f32 	[%r260+-8], %f70;
$L__BB0_47:
	setp.lt.s32 	%p34, %r263, %r105;
	@%p34 bra 	$L__BB0_50;
	shl.b32 	%r166, %r262, 2;
	add.s32 	%r167, %r55, %r166;
	ld.shared.f32 	%f73, [%r167];
$L__BB0_49:
	add.s32 	%r262, %r262, 1;
	st.shared.f32 	[%r260+-4], %f73;
	bra.uni 	$L__BB0_54;
$L__BB0_50:
	setp.lt.s32 	%p35, %r262, %r105;
	@%p35 bra 	$L__BB0_52;
	shl.b32 	%r168, %r263, 2;
	add.s32 	%r169, %r51, %r168;
	ld.shared.f32 	%f72, [%r169];
	bra.uni 	$L__BB0_53;
$L__BB0_52:
	shl.b32 	%r170, %r263, 2;
	add.s32 	%r171, %r51, %r170;
	ld.shared.f32 	%f72, [%r171];
	shl.b32 	%r172, %r262, 2;
	add.s32 	%r173, %r55, %r172;
	ld.shared.f32 	%f73, [%r173];
	setp.ltu.f32 	%p36, %f72, %f73;
	@%p36 bra 	$L__BB0_49;
$L__BB0_53:
	add.s32 	%r263, %r263, 1;
	st.shared.f32 	[%r260+-4], %f72;
$L__BB0_54:
	setp.lt.s32 	%p37, %r263, %r105;
	@%p37 bra 	$L__BB0_57;
	shl.b32 	%r174, %r262, 2;
	add.s32 	%r175, %r55, %r174;
	ld.shared.f32 	%f75, [%r175];
$L__BB0_56:
	add.s32 	%r262, %r262, 1;
	st.shared.f32 	[%r260], %f75;
	bra.uni 	$L__BB0_61;
$L__BB0_57:
	setp.lt.s32 	%p38, %r262, %r105;
	@%p38 bra 	$L__BB0_59;
	shl.b32 	%r176, %r263, 2;
	add.s32 	%r177, %r51, %r176;
	ld.shared.f32 	%f74, [%r177];
	bra.uni 	$L__BB0_60;
$L__BB0_59:
	shl.b32 	%r178, %r263, 2;
	add.s32 	%r179, %r51, %r178;
	ld.shared.f32 	%f74, [%r179];
	shl.b32 	%r180, %r262, 2;
	add.s32 	%r181, %r55, %r180;
	ld.shared.f32 	%f75, [%r181];
	setp.ltu.f32 	%p39, %f74, %f75;
	@%p39 bra 	$L__BB0_56;
$L__BB0_60:
	add.s32 	%r263, %r263, 1;
	st.shared.f32 	[%r260], %f74;
$L__BB0_61:
	setp.lt.s32 	%p40, %r263, %r105;
	@%p40 bra 	$L__BB0_64;
	shl.b32 	%r182, %r262, 2;
	add.s32 	%r183, %r55, %r182;
	ld.shared.f32 	%f77, [%r183];
$L__BB0_63:
	add.s32 	%r262, %r262, 1;
	st.shared.f32 	[%r260+4], %f77;
	bra.uni 	$L__BB0_68;
$L__BB0_64:
	setp.lt.s32 	%p41, %r262, %r105;
	@%p41 bra 	$L__BB0_66;
	shl.b32 	%r184, %r263, 2;
	add.s32 	%r185, %r51, %r184;
	ld.shared.f32 	%f76, [%r185];
	bra.uni 	$L__BB0_67;
$L__BB0_66:
	shl.b32 	%r186, %r263, 2;
	add.s32 	%r187, %r51, %r186;
	ld.shared.f32 	%f76, [%r187];
	shl.b32 	%r188, %r262, 2;
	add.s32 	%r189, %r55, %r188;
	ld.shared.f32 	%f77, [%r189];
	setp.ltu.f32 	%p42, %f76, %f77;
	@%p42 bra 	$L__BB0_63;
$L__BB0_67:
	add.s32 	%r263, %r263, 1;
	st.shared.f32 	[%r260+4], %f76;
$L__BB0_68:
	add.s32 	%r261, %r261, 4;
	add.s32 	%r260, %r260, 16;
	setp.ne.s32 	%p43, %r261, 0;
	mov.u32 	%r272, %r47;
	@%p43 bra 	$L__BB0_40;
$L__BB0_69:
	setp.eq.s32 	%p44, %r46, 0;
	@%p44 bra 	$L__BB0_93;
	setp.lt.s32 	%p45, %r263, %r105;
	shl.b32 	%r190, %r272, 2;
	add.s32 	%r82, %r258, %r190;
	@%p45 bra 	$L__BB0_73;
	shl.b32 	%r191, %r262, 2;
	add.s32 	%r192, %r55, %r191;
	ld.shared.f32 	%f79, [%r192];
$L__BB0_72:
	add.s32 	%r262, %r262, 1;
	st.shared.f32 	[%r82], %f79;
	bra.uni 	$L__BB0_77;
$L__BB0_73:
	setp.lt.s32 	%p46, %r262, %r105;
	@%p46 bra 	$L__BB0_75;
	shl.b32 	%r193, %r263, 2;
	add.s32 	%r194, %r51, %r193;
	ld.shared.f32 	%f78, [%r194];
	bra.uni 	$L__BB0_76;
$L__BB0_75:
	shl.b32 	%r195, %r263, 2;
	add.s32 	%r196, %r51, %r195;
	ld.shared.f32 	%f78, [%r196];
	shl.b32 	%r197, %r262, 2;
	add.s32 	%r198, %r55, %r197;
	ld.shared.f32 	%f79, [%r198];
	setp.ltu.f32 	%p47, %f78, %f79;
	@%p47 bra 	$L__BB0_72;
$L__BB0_76:
	add.s32 	%r263, %r263, 1;
	st.shared.f32 	[%r82], %f78;
$L__BB0_77:
	setp.eq.s32 	%p48, %r46, 1;
	@%p48 bra 	$L__BB0_93;
	setp.lt.s32 	%p49, %r263, %r105;
	@%p49 bra 	$L__BB0_81;
	shl.b32 	%r199, %r262, 2;
	add.s32 	%r200, %r55, %r199;
	ld.shared.f32 	%f81, [%r200];
$L__BB0_80:
	add.s32 	%r262, %r262, 1;
	st.shared.f32 	[%r82+4], %f81;
	bra.uni 	$L__BB0_85;
$L__BB0_81:
	setp.lt.s32 	%p50, %r262, %r105;
	@%p50 bra 	$L__BB0_83;
	shl.b32 	%r201, %r263, 2;
	add.s32 	%r202, %r51, %r201;
	ld.shared.f32 	%f80, [%r202];
	bra.uni 	$L__BB0_84;
$L__BB0_83:
	shl.b32 	%r203, %r263, 2;
	add.s32 	%r204, %r51, %r203;
	ld.shared.f32 	%f80, [%r204];
	shl.b32 	%r205, %r262, 2;
	add.s32 	%r206, %r55, %r205;
	ld.shared.f32 	%f81, [%r206];
	setp.ltu.f32 	%p51, %f80, %f81;
	@%p51 bra 	$L__BB0_80;
$L__BB0_84:
	add.s32 	%r263, %r263, 1;
	st.shared.f32 	[%r82+4], %f80;
$L__BB0_85:
	setp.eq.s32 	%p52, %r46, 2;
	@%p52 bra 	$L__BB0_93;
	setp.lt.s32 	%p53, %r263, %r105;
	@%p53 bra 	$L__BB0_89;
	shl.b32 	%r207, %r262, 2;
	add.s32 	%r208, %r55, %r207;
	ld.shared.f32 	%f83, [%r208];
$L__BB0_88:
	st.shared.f32 	[%r82+8], %f83;
	bra.uni 	$L__BB0_93;
$L__BB0_89:
	setp.lt.s32 	%p54, %r262, %r105;
	@%p54 bra 	$L__BB0_91;
	shl.b32 	%r209, %r263, 2;
	add.s32 	%r210, %r51, %r209;
	ld.shared.f32 	%f82, [%r210];
	bra.uni 	$L__BB0_92;
$L__BB0_91:
	shl.b32 	%r211, %r263, 2;
	add.s32 	%r212, %r51, %r211;
	ld.shared.f32 	%f82, [%r212];
	shl.b32 	%r213, %r262, 2;
	add.s32 	%r214, %r55, %r213;
	ld.shared.f32 	%f83, [%r214];
	setp.ltu.f32 	%p55, %f82, %f83;
	@%p55 bra 	$L__BB0_88;
$L__BB0_92:
	st.shared.f32 	[%r82+8], %f82;
$L__BB0_93:
	bar.sync 	0;
	not.pred 	%p68, %p1;
	setp.gt.u32 	%p56, %r49, 3;
	@%p56 bra 	$L__BB0_33;
	selp.b32 	%r279, %r147, %r43, %p1;
$L__BB0_95:
	setp.lt.s32 	%p57, %r105, 1;
	setp.ne.s32 	%p58, %r1, 0;
	or.pred  	%p59, %p58, %p57;
	@%p59 bra 	$L__BB0_107;
	mul.lo.s32 	%r93, %r105, %r20;
	add.s32 	%r217, %r105, -1;
	and.b32  	%r94, %r105, 7;
	setp.lt.u32 	%p60, %r217, 7;
	mov.b32 	%r282, 0;
	@%p60 bra 	$L__BB0_99;
	and.b32  	%r282, %r105, 2147483640;
	mov.b32 	%r280, 0;
$L__BB0_98:
	.pragma "nounroll";
	shl.b32 	%r219, %r280, 2;
	add.s32 	%r220, %r279, %r219;
	ld.shared.f32 	%f55, [%r220];
	add.s32 	%r221, %r280, %r93;
	mul.wide.u32 	%rd9, %r221, 4;
	add.s64 	%rd10, %rd2, %rd9;
	st.global.f32 	[%rd10], %f55;
	ld.shared.f32 	%f56, [%r220+4];
	add.s32 	%r222, %r221, 1;
	mul.wide.u32 	%rd11, %r222, 4;
	add.s64 	%rd12, %rd2, %rd11;
	st.global.f32 	[%rd12], %f56;
	ld.shared.f32 	%f57, [%r220+8];
	add.s32 	%r223, %r221, 2;
	mul.wide.u32 	%rd13, %r223, 4;
	add.s64 	%rd14, %rd2, %rd13;
	st.global.f32 	[%rd14], %f57;
	ld.shared.f32 	%f58, [%r220+12];
	add.s32 	%r224, %r221, 3;
	mul.wide.u32 	%rd15, %r224, 4;
	add.s64 	%rd16, %rd2, %rd15;
	st.global.f32 	[%rd16], %f58;
	ld.shared.f32 	%f59, [%r220+16];
	add.s32 	%r225, %r221, 4;
	mul.wide.u32 	%rd17, %r225, 4;
	add.s64 	%rd18, %rd2, %rd17;
	st.global.f32 	[%rd18], %f59;
	ld.shared.f32 	%f60, [%r220+20];
	add.s32 	%r226, %r221, 5;
	mul.wide.u32 	%rd19, %r226, 4;
	add.s64 	%rd20, %rd2, %rd19;
	st.global.f32 	[%rd20], %f60;
	ld.shared.f32 	%f61, [%r220+24];
	add.s32 	%r227, %r221, 6;
	mul.wide.u32 	%rd21, %r227, 4;
	add.s64 	%rd22, %rd2, %rd21;
	st.global.f32 	[%rd22], %f61;
	ld.shared.f32 	%f62, [%r220+28];
	add.s32 	%r228, %r221, 7;
	mul.wide.u32 	%rd23, %r228, 4;
	add.s64 	%rd24, %rd2, %rd23;
	st.global.f32 	[%rd24], %f62;
	add.s32 	%r280, %r280, 8;
	setp.ne.s32 	%p61, %r280, %r282;
	@%p61 bra 	$L__BB0_98;
$L__BB0_99:
	setp.eq.s32 	%p62, %r94, 0;
	@%p62 bra 	$L__BB0_107;
	and.b32  	%r99, %r105, 3;
	setp.lt.u32 	%p63, %r94, 4;
	@%p63 bra 	$L__BB0_102;
	shl.b32 	%r229, %r282, 2;
	add.s32 	%r230, %r279, %r229;
	ld.shared.f32 	%f63, [%r230];
	add.s32 	%r231, %r282, %r93;
	mul.wide.u32 	%rd25, %r231, 4;
	add.s64 	%rd26, %rd2, %rd25;
	st.global.f32 	[%rd26], %f63;
	ld.shared.f32 	%f64, [%r230+4];
	add.s32 	%r232, %r231, 1;
	mul.wide.u32 	%rd27, %r232, 4;
	add.s64 	%rd28, %rd2, %rd27;
	st.global.f32 	[%rd28], %f64;
	ld.shared.f32 	%f65, [%r230+8];
	add.s32 	%r233, %r231, 2;
	mul.wide.u32 	%rd29, %r233, 4;
	add.s64 	%rd30, %rd2, %rd29;
	st.global.f32 	[%rd30], %f65;
	ld.shared.f32 	%f66, [%r230+12];
	add.s32 	%r234, %r231, 3;
	mul.wide.u32 	%rd31, %r234, 4;
	add.s64 	%rd32, %rd2, %rd31;
	st.global.f32 	[%rd32], %f66;
	add.s32 	%r282, %r282, 4;
$L__BB0_102:
	setp.eq.s32 	%p64, %r99, 0;
	@%p64 bra 	$L__BB0_107;
	setp.eq.s32 	%p65, %r99, 1;
	@%p65 bra 	$L__BB0_105;
	shl.b32 	%r235, %r282, 2;
	add.s32 	%r236, %r279, %r235;
	ld.shared.f32 	%f67, [%r236];
	add.s32 	%r237, %r282, %r93;
	mul.wide.u32 	%rd33, %r237, 4;
	add.s64 	%rd34, %rd2, %rd33;
	st.global.f32 	[%rd34], %f67;
	ld.shared.f32 	%f68, [%r236+4];
	add.s32 	%r238, %r237, 1;
	mul.wide.u32 	%rd35, %r238, 4;
	add.s64 	%rd36, %rd2, %rd35;
	st.global.f32 	[%rd36], %f68;
	add.s32 	%r282, %r282, 2;
$L__BB0_105:
	and.b32  	%r239, %r105, 1;
	setp.eq.b32 	%p66, %r239, 1;
	not.pred 	%p67, %p66;
	@%p67 bra 	$L__BB0_107;
	shl.b32 	%r240, %r282, 2;
	add.s32 	%r241, %r279, %r240;
	ld.shared.f32 	%f69, [%r241];
	add.s32 	%r242, %r282, %r93;
	mul.wide.u32 	%rd37, %r242, 4;
	add.s64 	%rd38, %rd2, %rd37;
	st.global.f32 	[%rd38], %f69;
$L__BB0_107:
	ret;

}


// ===== COMPILED SASS (sm_100) =====

	.target	sm_100

	.elftype	@"ET_EXEC"


//--------------------- .note.nv.tkinfo           --------------------------
	.section	.note.nv.tkinfo,"",@"SHT_NOTE"
	.sectionflags	@"SHF_NOTE_NV_TKINFO"
	.tkinfo
        /*0018*/ 	.word	0x00000002
        /*0030*/ 	.string	""
        /*0030*/ 	.string	"ptxas"
        /*0030*/ 	.string	"Cuda compilation tools, release 13.0, V13.0.88"
        /*0030*/ 	.string	"Build cuda_13.0.r13.0/compiler.36424714_0"
        /*0030*/ 	.string	"-arch sm_100 -m 64 "



//--------------------- .note.nv.cuinfo           --------------------------
	.section	.note.nv.cuinfo,"",@"SHT_NOTE"
	.sectionflags	@"SHF_NOTE_NV_CUINFO"
        /*0018*/ 	.short	0x0002
        /*001a*/ 	.short	0x0064
        /*001c*/ 	.short	0x0082
	.zero		2


//--------------------- .nv.info                  --------------------------
	.section	.nv.info,"",@"SHT_CUDA_INFO"
	.align	4


	//----- nvinfo : EIATTR_REGCOUNT
	.align		4
        /*0000*/ 	.byte	0x04, 0x2f
        /*0002*/ 	.short	(.L_1 - .L_0)
	.align		4
.L_0:
        /*0004*/ 	.word	index@(_Z4topKPKfPfii)
        /*0008*/ 	.word	0x00000020


	//----- nvinfo : EIATTR_FRAME_SIZE
	.align		4
.L_1:
        /*000c*/ 	.byte	0x04, 0x11
        /*000e*/ 	.short	(.L_3 - .L_2)
	.align		4
.L_2:
        /*0010*/ 	.word	index@(_Z4topKPKfPfii)
        /*0014*/ 	.word	0x00000000


	//----- nvinfo : EIATTR_MIN_STACK_SIZE
	.align		4
.L_3:
        /*0018*/ 	.byte	0x04, 0x12
        /*001a*/ 	.short	(.L_5 - .L_4)
	.align		4
.L_4:
        /*001c*/ 	.word	index@(_Z4topKPKfPfii)
        /*0020*/ 	.word	0x00000000
.L_5:


//--------------------- .nv.compat                --------------------------
	.section	.nv.compat,"",@"SHT_CUDA_COMPAT_INFO"
	.align	4
        /*0000*/ 	.byte	0x02, 0x09, 0x00, 0x00, 0x02, 0x02, 0x01, 0x00, 0x02, 0x05, 0x05, 0x00, 0x03, 0x07, 0x01, 0x01
        /*0010*/ 	.byte	0x02, 0x03, 0x00, 0x00, 0x02, 0x06, 0x01, 0x00, 0x04, 0x0b, 0x08, 0x00, 0x09, 0x00, 0x00, 0x00
        /*0020*/ 	.byte	0x00, 0x00, 0x00, 0x00


//--------------------- .nv.info._Z4topKPKfPfii   --------------------------
	.section	.nv.info._Z4topKPKfPfii,"",@"SHT_CUDA_INFO"
	.sectionflags	@""
	.align	4


	//----- nvinfo : EIATTR_CUDA_API_VERSION
	.align		4
        /*0000*/ 	.byte	0x04, 0x37
        /*0002*/ 	.short	(.L_7 - .L_6)
.L_6:
        /*0004*/ 	.word	0x00000082


	//----- nvinfo : EIATTR_KPARAM_INFO
	.align		4
.L_7:
        /*0008*/ 	.byte	0x04, 0x17
        /*000a*/ 	.short	(.L_9 - .L_8)
.L_8:
        /*000c*/ 	.word	0x00000000
        /*0010*/ 	.short	0x0003
        /*0012*/ 	.short	0x0014
        /*0014*/ 	.byte	0x00, 0xf0, 0x11, 0x00


	//----- nvinfo : EIATTR_KPARAM_INFO
	.align		4
.L_9:
        /*0018*/ 	.byte	0x04, 0x17
        /*001a*/ 	.short	(.L_11 - .L_10)
.L_10:
        /*001c*/ 	.word	0x00000000
        /*0020*/ 	.short	0x0002
        /*0022*/ 	.short	0x0010
        /*0024*/ 	.byte	0x00, 0xf0, 0x11, 0x00


	//----- nvinfo : EIATTR_KPARAM_INFO
	.align		4
.L_11:
        /*0028*/ 	.byte	0x04, 0x17
        /*002a*/ 	.short	(.L_13 - .L_12)
.L_12:
        /*002c*/ 	.word	0x00000000
        /*0030*/ 	.short	0x0001
        /*0032*/ 	.short	0x0008
        /*0034*/ 	.byte	0x00, 0xf5, 0x21, 0x00


	//----- nvinfo : EIATTR_KPARAM_INFO
	.align		4
.L_13:
        /*0038*/ 	.byte	0x04, 0x17
        /*003a*/ 	.short	(.L_15 - .L_14)
.L_14:
        /*003c*/ 	.word	0x00000000
        /*0040*/ 	.short	0x0000
        /*0042*/ 	.short	0x0000
        /*0044*/ 	.byte	0x00, 0xf5, 0x21, 0x00


	//----- nvinfo : EIATTR_SPARSE_MMA_MASK
	.align		4
.L_15:
        /*0048*/ 	.byte	0x03, 0x50
        /*004a*/ 	.short	0x0000


	//----- nvinfo : EIATTR_MAXREG_COUNT
	.align		4
        /*004c*/ 	.byte	0x03, 0x1b
        /*004e*/ 	.short	0x00ff


	//----- nvinfo : EIATTR_NUM_BARRIERS
	.align		4
        /*0050*/ 	.byte	0x02, 0x4c
        /*0052*/ 	.byte	0x01
	.zero		1


	//----- nvinfo : EIATTR_MERCURY_ISA_VERSION
	.align		4
        /*0054*/ 	.byte	0x03, 0x5f
        /*0056*/ 	.short	0x0101


	//----- nvinfo : EIATTR_VRC_CTA_INIT_COUNT
	.align		4
        /*0058*/ 	.byte	0x02, 0x4a
	.zero		1
	.zero		1


	//----- nvinfo : EIATTR_EXIT_INSTR_OFFSETS
	.align		4
        /*005c*/ 	.byte	0x04, 0x1c
        /*005e*/ 	.short	(.L_17 - .L_16)


	//   ....[0]....
.L_16:
        /*0060*/ 	.word	0x000019f0


	//   ....[1]....
        /*0064*/ 	.word	0x00001cd0


	//   ....[2]....
        /*0068*/ 	.word	0x00001e50


	//   ....[3]....
        /*006c*/ 	.word	0x00001f50


	//   ....[4]....
        /*0070*/ 	.word	0x00001fc0


	//----- nvinfo : EIATTR_CRS_STACK_SIZE
	.align		4
.L_17:
        /*0074*/ 	.byte	0x04, 0x1e
        /*0076*/ 	.short	(.L_19 - .L_18)
.L_18:
        /*0078*/ 	.word	0x00000000


	//----- nvinfo : EIATTR_CBANK_PARAM_SIZE
	.align		4
.L_19:
        /*007c*/ 	.byte	0x03, 0x19
        /*007e*/ 	.short	0x0018


	//----- nvinfo : EIATTR_PARAM_CBANK
	.align		4
        /*0080*/ 	.byte	0x04, 0x0a
        /*0082*/ 	.short	(.L_21 - .L_20)
	.align		4
.L_20:
        /*0084*/ 	.word	index@(.nv.constant0._Z4topKPKfPfii)
        /*0088*/ 	.short	0x0380
        /*008a*/ 	.short	0x0018


	//----- nvinfo : EIATTR_SW_WAR
	.align		4
.L_21:
        /*008c*/ 	.byte	0x04, 0x36
        /*008e*/ 	.short	(.L_23 - .L_22)
.L_22:
        /*0090*/ 	.word	0x00000008
.L_23:


//--------------------- .nv.callgraph             --------------------------
	.section	.nv.callgraph,"",@"SHT_CUDA_CALLGRAPH"
	.align	4
	.sectionentsize	8
	.align		4
        /*0000*/ 	.word	0x00000000
	.align		4
        /*0004*/ 	.word	0xffffffff
	.align		4
        /*0008*/ 	.word	0x00000000
	.align		4
        /*000c*/ 	.word	0xfffffffe
	.align		4
        /*0010*/ 	.word	0x00000000
	.align		4
        /*0014*/ 	.word	0xfffffffd
	.align		4
        /*0018*/ 	.word	0x00000000
	.align		4
        /*001c*/ 	.word	0xfffffffc


//--------------------- .text._Z4topKPKfPfii      --------------------------
	.section	.text._Z4topKPKfPfii,"ax",@progbits
	.align	128
        .global         _Z4topKPKfPfii
        .type           _Z4topKPKfPfii,@function
        .size           _Z4topKPKfPfii,(.L_x_65 - _Z4topKPKfPfii)
        .other          _Z4topKPKfPfii,@"STO_CUDA_ENTRY STV_DEFAULT"
_Z4topKPKfPfii:
.text._Z4topKPKfPfii:
[----:B------:R-:W-:Y:S01]  /*0000*/  LDC R1, c[0x0][0x37c] ;  /* 0x0000df00ff017b82 */ /* 0x000fe20000000800 */
[----:B------:R-:W0:Y:S07]  /*0010*/  S2R R5, SR_TID.X ;  /* 0x0000000000057919 */ /* 0x000e2e0000002100 */
[----:B------:R-:W1:Y:S01]  /*0020*/  LDC R14, c[0x0][0x394] ;  /* 0x0000e500ff0e7b82 */ /* 0x000e620000000800 */
[----:B------:R-:W-:Y:S01]  /*0030*/  UMOV UR4, 0x400 ;  /* 0x0000040000047882 */ /* 0x000fe20000000000 */
[----:B------:R-:W2:Y:S01]  /*0040*/  LDCU.64 UR8, c[0x0][0x358] ;  /* 0x00006b00ff0877ac */ /* 0x000ea20008000a00 */
[----:B------:R-:W3:Y:S05]  /*0050*/  LDCU UR5, c[0x0][0x360] ;  /* 0x00006c00ff0577ac */ /* 0x000eea0008000800 */
[----:B------:R-:W4:Y:S01]  /*0060*/  S2UR UR6, SR_CgaCtaId ;  /* 0x00000000000679c3 */ /* 0x000f220000008800 */
[C---:B-1----:R-:W-:Y:S01]  /*0070*/  ISETP.GE.AND P0, PT, R14.reuse, 0x1, PT ;  /* 0x000000010e00780c */ /* 0x042fe20003f06270 */
[----:B------:R-:W-:-:S02]  /*0080*/  VIADD R6, R14, 0xffffffff ;  /* 0xffffffff0e067836 */ /* 0x000fc40000000000 */
[----:B0-----:R-:W-:Y:S01]  /*0090*/  IMAD R4, R5, R14, RZ ;  /* 0x0000000e05047224 */ /* 0x001fe200078e02ff */
[----:B----4-:R-:W-:-:S06]  /*00a0*/  ULEA UR4, UR6, UR4, 0x18 ;  /* 0x0000000406047291 */ /* 0x010fcc000f8ec0ff */
[----:B------:R-:W-:Y:S01]  /*00b0*/  IMAD.U32 R2, RZ, RZ, UR4 ;  /* 0x00000004ff027e24 */ /* 0x000fe2000f8e00ff */
[----:B------:R-:W-:Y:S02]  /*00c0*/  LEA R3, R4, UR4, 0x2 ;  /* 0x0000000404037c11 */ /* 0x000fe4000f8e10ff */
[----:B--23--:R-:W-:Y:S05]  /*00d0*/  @!P0 BRA `(.L_x_0) ;  /* 0x0000000400048947 */ /* 0x00cfea0003800000 */
[----:B------:R-:W-:Y:S01]  /*00e0*/  ISETP.GE.U32.AND P0, PT, R6, 0xf, PT ;  /* 0x0000000f0600780c */ /* 0x000fe20003f06070 */
[----:B------:R-:W-:Y:S01]  /*00f0*/  IMAD.MOV.U32 R0, RZ, RZ, RZ ;  /* 0x000000ffff007224 */ /* 0x000fe200078e00ff */
[----:B------:R-:W-:-:S04]  /*0100*/  LOP3.LUT R10, R14, 0xf, RZ, 0xc0, !PT ;  /* 0x0000000f0e0a7812 */ /* 0x000fc800078ec0ff */
[----:B------:R-:W-:-:S07]  /*0110*/  ISETP.NE.AND P1, PT, R10, RZ, PT ;  /* 0x000000ff0a00720c */ /* 0x000fce0003f25270 */
[----:B------:R-:W-:Y:S06]  /*0120*/  @!P0 BRA `(.L_x_1) ;  /* 0x00000000005c8947 */ /* 0x000fec0003800000 */
[----:B------:R-:W-:Y:S01]  /*0130*/  HFMA2 R7, -RZ, RZ, 0, 0 ;  /* 0x00000000ff077431 */ /* 0x000fe200000001ff */
[----:B------:R-:W-:Y:S01]  /*0140*/  LOP3.LUT R0, R14, 0x7ffffff0, RZ, 0xc0, !PT ;  /* 0x7ffffff00e007812 */ /* 0x000fe200078ec0ff */
[----:B------:R-:W-:-:S07]  /*0150*/  IMAD.MOV.U32 R9, RZ, RZ, -0x800000 ;  /* 0xff800000ff097424 */ /* 0x000fce00078e00ff */
.L_x_2:
[C---:B0-----:R-:W-:Y:S02]  /*0160*/  IMAD R8, R7.reuse, 0x4, R3 ;  /* 0x0000000407087824 */ /* 0x041fe400078e0203 */
[----:B------:R-:W-:-:S03]  /*0170*/  VIADD R7, R7, 0x10 ;  /* 0x0000001007077836 */ /* 0x000fc60000000000 */
[----:B------:R0:W-:Y:S02]  /*0180*/  STS [R8], R9 ;  /* 0x0000000908007388 */ /* 0x0001e40000000800 */
[----:B------:R-:W-:Y:S02]  /*0190*/  ISETP.NE.AND P0, PT, R7, R0, PT ;  /* 0x000000000700720c */ /* 0x000fe40003f05270 */
[----:B------:R0:W-:Y:S04]  /*01a0*/  STS [R8+0x4], R9 ;  /* 0x0000040908007388 */ /* 0x0001e80000000800 */
        /* <DEDUP_REMOVED lines=13> */
[----:B------:R0:W-:Y:S01]  /*0280*/  STS [R8+0x3c], R9 ;  /* 0x00003c0908007388 */ /* 0x0001e20000000800 */
[----:B------:R-:W-:Y:S05]  /*0290*/  @P0 BRA `(.L_x_2) ;  /* 0xfffffffc00b00947 */ /* 0x000fea000383ffff */
.L_x_1:
[----:B------:R-:W-:Y:S05]  /*02a0*/  @!P1 BRA `(.L_x_0) ;  /* 0x0000000000909947 */ /* 0x000fea0003800000 */
[----:B------:R-:W-:Y:S02]  /*02b0*/  ISETP.GE.U32.AND P0, PT, R10, 0x8, PT ;  /* 0x000000080a00780c */ /* 0x000fe40003f06070 */
[----:B0-----:R-:W-:-:S04]  /*02c0*/  LOP3.LUT R9, R14, 0x7, RZ, 0xc0, !PT ;  /* 0x000000070e097812 */ /* 0x001fc800078ec0ff */
[----:B------:R-:W-:-:S07]  /*02d0*/  ISETP.NE.AND P1, PT, R9, RZ, PT ;  /* 0x000000ff0900720c */ /* 0x000fce0003f25270 */
[----:B------:R-:W-:Y:S06]  /*02e0*/  @!P0 BRA `(.L_x_3) ;  /* 0x00000000002c8947 */ /* 0x000fec0003800000 */
[C---:B------:R-:W-:Y:S01]  /*02f0*/  LEA R7, R0.reuse, R3, 0x2 ;  /* 0x0000000300077211 */ /* 0x040fe200078e10ff */
[----:B------:R-:W-:Y:S02]  /*0300*/  IMAD.MOV.U32 R8, RZ, RZ, -0x800000 ;  /* 0xff800000ff087424 */ /* 0x000fe400078e00ff */
[----:B------:R-:W-:-:S03]  /*0310*/  VIADD R0, R0, 0x8 ;  /* 0x0000000800007836 */ /* 0x000fc60000000000 */
[----:B------:R0:W-:Y:S04]  /*0320*/  STS [R7], R8 ;  /* 0x0000000807007388 */ /* 0x0001e80000000800 */
[----:B------:R0:W-:Y:S04]  /*0330*/  STS [R7+0x4], R8 ;  /* 0x0000040807007388 */ /* 0x0001e80000000800 */
[----:B------:R0:W-:Y:S04]  /*0340*/  STS [R7+0x8], R8 ;  /* 0x0000080807007388 */ /* 0x0001e80000000800 */
[----:B------:R0:W-:Y:S04]  /*0350*/  STS [R7+0xc], R8 ;  /* 0x00000c0807007388 */ /* 0x0001e80000000800 */
[----:B------:R0:W-:Y:S04]  /*0360*/  STS [R7+0x10], R8 ;  /* 0x0000100807007388 */ /* 0x0001e80000000800 */
[----:B------:R0:W-:Y:S04]  /*0370*/  STS [R7+0x14], R8 ;  /* 0x0000140807007388 */ /* 0x0001e80000000800 */
[----:B------:R0:W-:Y:S04]  /*0380*/  STS [R7+0x18], R8 ;  /* 0x0000180807007388 */ /* 0x0001e80000000800 */
[----:B------:R0:W-:Y:S02]  /*0390*/  STS [R7+0x1c], R8 ;  /* 0x00001c0807007388 */ /* 0x0001e40000000800 */
.L_x_3:
[----:B------:R-:W-:Y:S05]  /*03a0*/  @!P1 BRA `(.L_x_0) ;  /* 0x0000000000509947 */ /* 0x000fea0003800000 */
[----:B------:R-:W-:Y:S02]  /*03b0*/  ISETP.GE.U32.AND P0, PT, R9, 0x4, PT ;  /* 0x000000040900780c */ /* 0x000fe40003f06070 */
[----:B------:R-:W-:-:S04]  /*03c0*/  LOP3.LUT R10, R14, 0x3, RZ, 0xc0, !PT ;  /* 0x000000030e0a7812 */ /* 0x000fc800078ec0ff */
[----:B------:R-:W-:-:S07]  /*03d0*/  ISETP.NE.AND P1, PT, R10, RZ, PT ;  /* 0x000000ff0a00720c */ /* 0x000fce0003f25270 */
[----:B------:R-:W-:Y:S06]  /*03e0*/  @!P0 BRA `(.L_x_4) ;  /* 0x00000000001c8947 */ /* 0x000fec0003800000 */
[C---:B0-----:R-:W-:Y:S01]  /*03f0*/  IMAD R7, R0.reuse, 0x4, R3 ;  /* 0x0000000400077824 */ /* 0x041fe200078e0203 */
[----:B------:R-:W-:Y:S01]  /*0400*/  MOV R8, 0xff800000 ;  /* 0xff80000000087802 */ /* 0x000fe20000000f00 */
[----:B------:R-:W-:-:S04]  /*0410*/  VIADD R0, R0, 0x4 ;  /* 0x0000000400007836 */ /* 0x000fc80000000000 */
[----:B------:R1:W-:Y:S04]  /*0420*/  STS [R7], R8 ;  /* 0x0000000807007388 */ /* 0x0003e80000000800 */
[----:B------:R1:W-:Y:S04]  /*0430*/  STS [R7+0x4], R8 ;  /* 0x0000040807007388 */ /* 0x0003e80000000800 */
[----:B------:R1:W-:Y:S04]  /*0440*/  STS [R7+0x8], R8 ;  /* 0x0000080807007388 */ /* 0x0003e80000000800 */
[----:B------:R1:W-:Y:S02]  /*0450*/  STS [R7+0xc], R8 ;  /* 0x00000c0807007388 */ /* 0x0003e40000000800 */
.L_x_4:
[----:B------:R-:W-:Y:S05]  /*0460*/  @!P1 BRA `(.L_x_0) ;  /* 0x0000000000209947 */ /* 0x000fea0003800000 */
[----:B01----:R-:W-:Y:S01]  /*0470*/  IMAD.MOV.U32 R8, RZ, RZ, -0x800000 ;  /* 0xff800000ff087424 */ /* 0x003fe200078e00ff */
[----:B------:R-:W-:-:S06]  /*0480*/  UMOV UR4, URZ ;  /* 0x000000ff00047c82 */ /* 0x000fcc0008000000 */
.L_x_5:
[C---:B------:R-:W-:Y:S01]  /*0490*/  IMAD R7, R0.reuse, 0x4, R3 ;  /* 0x0000000400077824 */ /* 0x040fe200078e0203 */
[----:B------:R-:W-:Y:S01]  /*04a0*/  UIADD3 UR4, UPT, UPT, UR4, 0x1, URZ ;  /* 0x0000000104047890 */ /* 0x000fe2000fffe0ff */
[----:B------:R-:W-:-:S03]  /*04b0*/  IADD3 R0, PT, PT, R0, 0x1, RZ ;  /* 0x0000000100007810 */ /* 0x000fc60007ffe0ff */
[----:B------:R2:W-:Y:S02]  /*04c0*/  STS [R7], R8 ;  /* 0x0000000807007388 */ /* 0x0005e40000000800 */
[----:B------:R-:W-:-:S13]  /*04d0*/  ISETP.NE.AND P0, PT, R10, UR4, PT ;  /* 0x000000040a007c0c */ /* 0x000fda000bf05270 */
[----:B--2---:R-:W-:Y:S05]  /*04e0*/  @P0 BRA `(.L_x_5) ;  /* 0xfffffffc00e80947 */ /* 0x004fea000383ffff */
.L_x_0:
[----:B------:R-:W0:Y:S01]  /*04f0*/  S2R R0, SR_CTAID.X ;  /* 0x0000000000007919 */ /* 0x000e220000002500 */
[----:B------:R-:W2:Y:S01]  /*0500*/  LDCU UR4, c[0x0][0x390] ;  /* 0x00007200ff0477ac */ /* 0x000ea20008000800 */
[----:B------:R-:W-:Y:S01]  /*0510*/  BSSY.RECONVERGENT B0, `(.L_x_6) ;  /* 0x0000064000007945 */ /* 0x000fe20003800200 */
[----:B------:R-:W3:Y:S01]  /*0520*/  LDCU UR6, c[0x0][0x390] ;  /* 0x00007200ff0677ac */ /* 0x000ee20008000800 */
[----:B01----:R-:W-:Y:S01]  /*0530*/  IMAD R7, R0, UR5, R5 ;  /* 0x0000000500077c24 */ /* 0x003fe2000f8e0205 */
[----:B------:R-:W-:Y:S04]  /*0540*/  BAR.SYNC.DEFER_BLOCKING 0x0 ;  /* 0x0000000000007b1d */ /* 0x000fe80000010000 */
[----:B--2---:R-:W-:-:S13]  /*0550*/  ISETP.GE.AND P0, PT, R7, UR4, PT ;  /* 0x0000000407007c0c */ /* 0x004fda000bf06270 */
[----:B---3--:R-:W-:Y:S05]  /*0560*/  @P0 BRA `(.L_x_7) ;  /* 0x0000000400780947 */ /* 0x008fea0003800000 */
[----:B------:R-:W0:Y:S01]  /*0570*/  LDC R10, c[0x0][0x370] ;  /* 0x0000dc00ff0a7b82 */ /* 0x000e220000000800 */
[C---:B------:R-:W-:Y:S01]  /*0580*/  ISETP.GT.AND P0, PT, R14.reuse, 0x1, PT ;  /* 0x000000010e00780c */ /* 0x040fe20003f04270 */
[----:B------:R-:W-:-:S06]  /*0590*/  IMAD R8, R14, 0x4, R3 ;  /* 0x000000040e087824 */ /* 0x000fcc00078e0203 */
[----:B------:R-:W1:Y:S01]  /*05a0*/  LDC.64 R12, c[0x0][0x380] ;  /* 0x0000e000ff0c7b82 */ /* 0x000e620000000a00 */
[----:B0-----:R-:W-:-:S05]  /*05b0*/  IMAD R10, R10, UR5, RZ ;  /* 0x000000050a0a7c24 */ /* 0x001fca000f8e02ff */
[----:B------:R-:W-:Y:S05]  /*05c0*/  @P0 BRA `(.L_x_8) ;  /* 0x00000000002c0947 */ /* 0x000fea0003800000 */
[----:B------:R-:W-:Y:S01]  /*05d0*/  BSSY.RECONVERGENT B1, `(.L_x_9) ;  /* 0x0000009000017945 */ /* 0x000fe20003800200 */
.L_x_10:
[----:B-1----:R-:W-:Y:S01]  /*05e0*/  IMAD.WIDE R14, R7, 0x4, R12 ;  /* 0x00000004070e7825 */ /* 0x002fe200078e020c */
[----:B------:R-:W0:Y:S05]  /*05f0*/  LDS R6, [R8+-0x4] ;  /* 0xfffffc0008067984 */ /* 0x000e2a0000000800 */
[----:B------:R-:W0:Y:S01]  /*0600*/  LDG.E R14, desc[UR8][R14.64] ;  /* 0x000000080e0e7981 */ /* 0x000e22000c1e1900 */
[----:B------:R-:W-:Y:S01]  /*0610*/  IMAD.IADD R7, R10, 0x1, R7 ;  /* 0x000000010a077824 */ /* 0x000fe200078e0207 */
[----:B0-----:R-:W-:-:S13]  /*0620*/  FSETP.GTU.AND P0, PT, R14, R6, PT ;  /* 0x000000060e00720b */ /* 0x001fda0003f0c000 */
[----:B------:R0:W-:Y:S01]  /*0630*/  @P0 STS [R3], R14 ;  /* 0x0000000e03000388 */ /* 0x0001e20000000800 */
[----:B------:R-:W-:-:S13]  /*0640*/  ISETP.GE.AND P0, PT, R7, UR6, PT ;  /* 0x0000000607007c0c */ /* 0x000fda000bf06270 */
[----:B0-----:R-:W-:Y:S05]  /*0650*/  @!P0 BRA `(.L_x_10) ;  /* 0xfffffffc00e08947 */ /* 0x001fea000383ffff */
[----:B------:R-:W-:Y:S05]  /*0660*/  BSYNC.RECONVERGENT B1 ;  /* 0x0000000000017941 */ /* 0x000fea0003800200 */
.L_x_9:
[----:B------:R-:W-:Y:S05]  /*0670*/  BRA `(.L_x_7) ;  /* 0x0000000400347947 */ /* 0x000fea0003800000 */
.L_x_8:
[C---:B------:R-:W-:Y:S01]  /*0680*/  VIADD R9, R14.reuse, 0xfffffffe ;  /* 0xfffffffe0e097836 */ /* 0x040fe20000000000 */
[C---:B------:R-:W-:Y:S01]  /*0690*/  IADD3 R11, PT, PT, R14.reuse, -0x3, RZ ;  /* 0xfffffffd0e0b7810 */ /* 0x040fe20007ffe0ff */
[----:B-1----:R-:W-:-:S07]  /*06a0*/  VIADD R12, R14, 0xfffffffc ;  /* 0xfffffffc0e0c7836 */ /* 0x002fce0000000000 */
.L_x_20:
[----:B01----:R-:W0:Y:S01]  /*06b0*/  LDC.64 R14, c[0x0][0x380] ;  /* 0x0000e000ff0e7b82 */ /* 0x003e220000000a00 */
[----:B------:R-:W1:Y:S01]  /*06c0*/  LDS R16, [R8+-0x4] ;  /* 0xfffffc0008107984 */ /* 0x000e620000000800 */
[----:B--2---:R-:W2:Y:S01]  /*06d0*/  LDCU UR4, c[0x0][0x390] ;  /* 0x00007200ff0477ac */ /* 0x004ea20008000800 */
[----:B0-----:R-:W-:-:S05]  /*06e0*/  IMAD.WIDE R14, R7, 0x4, R14 ;  /* 0x00000004070e7825 */ /* 0x001fca00078e020e */
[----:B------:R-:W1:Y:S01]  /*06f0*/  LDG.E R13, desc[UR8][R14.64] ;  /* 0x000000080e0d7981 */ /* 0x000e62000c1e1900 */
[----:B------:R-:W-:Y:S01]  /*0700*/  IMAD.IADD R7, R10, 0x1, R7 ;  /* 0x000000010a077824 */ /* 0x000fe200078e0207 */
[----:B------:R-:W-:Y:S04]  /*0710*/  BSSY.RECONVERGENT B1, `(.L_x_11) ;  /* 0x0000042000017945 */ /* 0x000fe80003800200 */
[----:B--2---:R-:W-:Y:S02]  /*0720*/  ISETP.GE.AND P0, PT, R7, UR4, PT ;  /* 0x0000000407007c0c */ /* 0x004fe4000bf06270 */
[----:B-1----:R-:W-:-:S13]  /*0730*/  FSETP.GTU.AND P1, PT, R13, R16, PT ;  /* 0x000000100d00720b */ /* 0x002fda0003f2c000 */
[----:B----4-:R-:W-:Y:S05]  /*0740*/  @!P1 BRA `(.L_x_12) ;  /* 0x0000000000f89947 */ /* 0x010fea0003800000 */
[----:B------:R-:W-:Y:S01]  /*0750*/  BSSY.RECONVERGENT B2, `(.L_x_13) ;  /* 0x000000d000027945 */ /* 0x000fe20003800200 */
[----:B------:R-:W-:Y:S01]  /*0760*/  IMAD.MOV.U32 R14, RZ, RZ, RZ ;  /* 0x000000ffff0e7224 */ /* 0x000fe200078e00ff */
[----:B------:R-:W-:-:S07]  /*0770*/  MOV R15, R6 ;  /* 0x00000006000f7202 */ /* 0x000fce0000000f00 */
.L_x_14:
[----:B------:R-:W-:-:S05]  /*0780*/  IMAD.IADD R16, R15, 0x1, -R14 ;  /* 0x000000010f107824 */ /* 0x000fca00078e0a0e */
[----:B------:R-:W-:-:S04]  /*0790*/  LEA.HI R17, R16, R16, RZ, 0x1 ;  /* 0x0000001010117211 */ /* 0x000fc800078f08ff */
[----:B------:R-:W-:-:S05]  /*07a0*/  LEA.HI.SX32 R16, R17, R14, 0x1f ;  /* 0x0000000e11107211 */ /* 0x000fca00078ffaff */
[----:B------:R-:W-:-:S05]  /*07b0*/  IMAD R17, R16, 0x4, R3 ;  /* 0x0000000410117824 */ /* 0x000fca00078e0203 */
[----:B------:R-:W0:Y:S02]  /*07c0*/  LDS R18, [R17] ;  /* 0x0000000011127984 */ /* 0x000e240000000800 */
[----:B0-----:R-:W-:-:S04]  /*07d0*/  FSETP.GT.AND P1, PT, R18, R13, PT ;  /* 0x0000000d1200720b */ /* 0x001fc80003f24000 */
[----:B------:R-:W-:-:S09]  /*07e0*/  SEL R15, R15, R16, P1 ;  /* 0x000000100f0f7207 */ /* 0x000fd20000800000 */
[----:B------:R-:W-:-:S05]  /*07f0*/  @P1 VIADD R14, R16, 0x1 ;  /* 0x00000001100e1836 */ /* 0x000fca0000000000 */
[----:B------:R-:W-:-:S13]  /*0800*/  ISETP.GE.AND P1, PT, R14, R15, PT ;  /* 0x0000000f0e00720c */ /* 0x000fda0003f26270 */
[----:B------:R-:W-:Y:S05]  /*0810*/  @!P1 BRA `(.L_x_14) ;  /* 0xfffffffc00d89947 */ /* 0x000fea000383ffff */
[----:B------:R-:W-:Y:S05]  /*0820*/  BSYNC.RECONVERGENT B2 ;  /* 0x0000000000027941 */ /* 0x000fea0003800200 */
.L_x_13:
[----:B------:R-:W-:Y:S01]  /*0830*/  ISETP.GT.AND P1, PT, R6, R14, PT ;  /* 0x0000000e0600720c */ /* 0x000fe20003f24270 */
[----:B------:R-:W-:-:S12]  /*0840*/  BSSY.RECONVERGENT B2, `(.L_x_15) ;  /* 0x000002c000027945 */ /* 0x000fd80003800200 */
[----:B------:R-:W-:Y:S05]  /*0850*/  @!P1 BRA `(.L_x_16) ;  /* 0x0000000000a89947 */ /* 0x000fea0003800000 */
[----:B------:R-:W0:Y:S01]  /*0860*/  LDCU UR7, c[0x0][0x394] ;  /* 0x00007280ff0777ac */ /* 0x000e220008000800 */
[----:B------:R-:W-:Y:S01]  /*0870*/  LOP3.LUT R15, RZ, R14, RZ, 0x33, !PT ;  /* 0x0000000eff0f7212 */ /* 0x000fe200078e33ff */
[----:B------:R-:W-:Y:S01]  /*0880*/  IMAD.IADD R16, R9, 0x1, -R14 ;  /* 0x0000000109107824 */ /* 0x000fe200078e0a0e */
[----:B------:R-:W-:Y:S01]  /*0890*/  BSSY.RECONVERGENT B3, `(.L_x_17) ;  /* 0x0000017000037945 */ /* 0x000fe20003800200 */
[----:B------:R-:W1:Y:S03]  /*08a0*/  LDCU UR4, c[0x0][0x394] ;  /* 0x00007280ff0477ac */ /* 0x000e660008000800 */
[----:B------:R-:W-:Y:S02]  /*08b0*/  ISETP.GE.U32.AND P2, PT, R16, 0x3, PT ;  /* 0x000000031000780c */ /* 0x000fe40003f46070 */
[----:B0-----:R-:W-:-:S04]  /*08c0*/  IADD3 R15, PT, PT, R15, UR7, RZ ;  /* 0x000000070f0f7c10 */ /* 0x001fc8000fffe0ff */
[----:B------:R-:W-:Y:S01]  /*08d0*/  LOP3.LUT P1, R18, R15, 0x3, RZ, 0xc0, !PT ;  /* 0x000000030f127812 */ /* 0x000fe2000782c0ff */
[----:B-1----:R-:W-:Y:S02]  /*08e0*/  IMAD.U32 R16, RZ, RZ, UR4 ;  /* 0x00000004ff107e24 */ /* 0x002fe4000f8e00ff */
[----:B------:R-:W-:-:S10]  /*08f0*/  IMAD.MOV.U32 R15, RZ, RZ, R6 ;  /* 0x000000ffff0f7224 */ /* 0x000fd400078e0006 */
[----:B------:R-:W-:Y:S05]  /*0900*/  @!P1 BRA `(.L_x_18) ;  /* 0x00000000003c9947 */ /* 0x000fea0003800000 */
[----:B------:R-:W0:Y:S01]  /*0910*/  LDS R17, [R8+-0x8] ;  /* 0xfffff80008117984 */ /* 0x000e220000000800 */
[----:B------:R-:W-:Y:S01]  /*0920*/  ISETP.NE.AND P1, PT, R18, 0x1, PT ;  /* 0x000000011200780c */ /* 0x000fe20003f25270 */
[----:B------:R-:W-:Y:S01]  /*0930*/  IMAD.MOV.U32 R16, RZ, RZ, R6 ;  /* 0x000000ffff107224 */ /* 0x000fe200078e0006 */
[----:B------:R-:W-:Y:S01]  /*0940*/  MOV R15, R9 ;  /* 0x00000009000f7202 */ /* 0x000fe20000000f00 */
[----:B0-----:R0:W-:Y:S10]  /*0950*/  STS [R8+-0x4], R17 ;  /* 0xfffffc1108007388 */ /* 0x0011f40000000800 */
[----:B------:R-:W-:Y:S05]  /*0960*/  @!P1 BRA `(.L_x_18) ;  /* 0x0000000000249947 */ /* 0x000fea0003800000 */
[----:B------:R-:W-:Y:S01]  /*0970*/  ISETP.NE.AND P1, PT, R18, 0x2, PT ;  /* 0x000000021200780c */ /* 0x000fe20003f25270 */
[----:B0-----:R-:W0:Y:S01]  /*0980*/  LDS R17, [R8+-0xc] ;  /* 0xfffff40008117984 */ /* 0x001e220000000800 */
[----:B------:R-:W-:Y:S02]  /*0990*/  IMAD.MOV.U32 R15, RZ, RZ, R11 ;  /* 0x000000ffff0f7224 */ /* 0x000fe400078e000b */
[----:B------:R-:W-:-:S09]  /*09a0*/  IMAD.MOV.U32 R16, RZ, RZ, R9 ;  /* 0x000000ffff107224 */ /* 0x000fd200078e0009 */
[----:B------:R-:W1:Y:S01]  /*09b0*/  @P1 LDS R19, [R8+-0x10] ;  /* 0xfffff00008131984 */ /* 0x000e620000000800 */
[----:B------:R-:W-:Y:S01]  /*09c0*/  @P1 MOV R15, R12 ;  /* 0x0000000c000f1202 */ /* 0x000fe20000000f00 */
[----:B------:R-:W-:Y:S02]  /*09d0*/  @P1 IMAD.MOV.U32 R16, RZ, RZ, R11 ;  /* 0x000000ffff101224 */ /* 0x000fe400078e000b */
[----:B0-----:R2:W-:Y:S04]  /*09e0*/  STS [R8+-0x8], R17 ;  /* 0xfffff81108007388 */ /* 0x0015e80000000800 */
[----:B-1----:R2:W-:Y:S02]  /*09f0*/  @P1 STS [R8+-0xc], R19 ;  /* 0xfffff41308001388 */ /* 0x0025e40000000800 */
.L_x_18:
[----:B------:R-:W-:Y:S05]  /*0a00*/  BSYNC.RECONVERGENT B3 ;  /* 0x0000000000037941 */ /* 0x000fea0003800200 */
.L_x_17:
[----:B------:R-:W-:Y:S05]  /*0a10*/  @!P2 BRA `(.L_x_16) ;  /* 0x000000000038a947 */ /* 0x000fea0003800000 */
.L_x_19:
[--C-:B0-2-4-:R-:W-:Y:S01]  /*0a20*/  IMAD R17, R16, 0x4, R3.reuse ;  /* 0x0000000410117824 */ /* 0x115fe200078e0203 */
[C---:B------:R-:W-:Y:S01]  /*0a30*/  IADD3 R16, PT, PT, R15.reuse, -0x3, RZ ;  /* 0xfffffffd0f107810 */ /* 0x040fe20007ffe0ff */
[C---:B------:R-:W-:Y:S02]  /*0a40*/  IMAD R18, R15.reuse, 0x4, R3 ;  /* 0x000000040f127824 */ /* 0x040fe400078e0203 */
[----:B------:R-:W-:Y:S02]  /*0a50*/  VIADD R15, R15, 0xfffffffc ;  /* 0xfffffffc0f0f7836 */ /* 0x000fe40000000000 */
[----:B------:R-:W0:Y:S03]  /*0a60*/  LDS R17, [R17+-0x8] ;  /* 0xfffff80011117984 */ /* 0x000e260000000800 */
[----:B------:R-:W-:Y:S01]  /*0a70*/  ISETP.GT.AND P1, PT, R15, R14, PT ;  /* 0x0000000e0f00720c */ /* 0x000fe20003f24270 */
[----:B------:R-:W1:Y:S04]  /*0a80*/  LDS R19, [R18+-0x8] ;  /* 0xfffff80012137984 */ /* 0x000e680000000800 */
[----:B------:R-:W2:Y:S04]  /*0a90*/  LDS R21, [R18+-0xc] ;  /* 0xfffff40012157984 */ /* 0x000ea80000000800 */
[----:B------:R-:W3:Y:S04]  /*0aa0*/  LDS R23, [R18+-0x10] ;  /* 0xfffff00012177984 */ /* 0x000ee80000000800 */
[----:B0-----:R4:W-:Y:S04]  /*0ab0*/  STS [R18], R17 ;  /* 0x0000001112007388 */ /* 0x0019e80000000800 */
[----:B-1----:R4:W-:Y:S04]  /*0ac0*/  STS [R18+-0x4], R19 ;  /* 0xfffffc1312007388 */ /* 0x0029e80000000800 */
[----:B--2---:R4:W-:Y:S04]  /*0ad0*/  STS [R18+-0x8], R21 ;  /* 0xfffff81512007388 */ /* 0x0049e80000000800 */
[----:B---3--:R4:W-:Y:S01]  /*0ae0*/  STS [R18+-0xc], R23 ;  /* 0xfffff41712007388 */ /* 0x0089e20000000800 */
[----:B------:R-:W-:Y:S05]  /*0af0*/  @P1 BRA `(.L_x_19) ;  /* 0xfffffffc00c81947 */ /* 0x000fea000383ffff */
.L_x_16:
[----:B------:R-:W-:Y:S05]  /*0b00*/  BSYNC.RECONVERGENT B2 ;  /* 0x0000000000027941 */ /* 0x000fea0003800200 */
.L_x_15:
[----:B------:R-:W-:-:S05]  /*0b10*/  IMAD R14, R14, 0x4, R3 ;  /* 0x000000040e0e7824 */ /* 0x000fca00078e0203 */
[----:B------:R1:W-:Y:S02]  /*0b20*/  STS [R14], R13 ;  /* 0x0000000d0e007388 */ /* 0x0003e40000000800 */
.L_x_12:
[----:B------:R-:W-:Y:S05]  /*0b30*/  BSYNC.RECONVERGENT B1 ;  /* 0x0000000000017941 */ /* 0x000fea0003800200 */
.L_x_11:
[----:B------:R-:W-:Y:S05]  /*0b40*/  @!P0 BRA `(.L_x_20) ;  /* 0xfffffff800d88947 */ /* 0x000fea000383ffff */
.L_x_7:
[----:B------:R-:W-:Y:S05]  /*0b50*/  BSYNC.RECONVERGENT B0 ;  /* 0x0000000000007941 */ /* 0x000fea0003800200 */
.L_x_6:
[----:B------:R-:W-:Y:S01]  /*0b60*/  BAR.SYNC.DEFER_BLOCKING 0x0 ;  /* 0x0000000000007b1d */ /* 0x000fe20000010000 */
[----:B------:R-:W-:-:S09]  /*0b70*/  UISETP.GE.U32.AND UP0, UPT, UR5, 0x2, UPT ;  /* 0x000000020500788c */ /* 0x000fd2000bf06070 */
[----:B------:R-:W-:Y:S05]  /*0b80*/  BRA.U !UP0, `(.L_x_21) ;  /* 0x0000000d088c7547 */ /* 0x000fea000b800000 */
[----:B------:R-:W3:Y:S01]  /*0b90*/  S2R R7, SR_CgaCtaId ;  /* 0x0000000000077919 */ /* 0x000ee20000008800 */
[----:B0-2---:R-:W0:Y:S01]  /*0ba0*/  LDC R8, c[0x0][0x394] ;  /* 0x0000e500ff087b82 */ /* 0x005e220000000800 */
[----:B------:R-:W-:Y:S02]  /*0bb0*/  MOV R6, 0x400 ;  /* 0x0000040000067802 */ /* 0x000fe40000000f00 */
[----:B------:R-:W-:Y:S01]  /*0bc0*/  PLOP3.LUT P0, PT, PT, PT, PT, 0x8, 0x80 ;  /* 0x000000000080781c */ /* 0x000fe20003f0e170 */
[C---:B0-----:R-:W-:Y:S02]  /*0bd0*/  VIADD R2, R8.reuse, 0xffffffff ;  /* 0xffffffff08027836 */ /* 0x041fe40000000000 */
[----:B------:R-:W-:-:S03]  /*0be0*/  IMAD R9, R8, UR5, RZ ;  /* 0x0000000508097c24 */ /* 0x000fc6000f8e02ff */
[----:B------:R-:W-:Y:S02]  /*0bf0*/  ISETP.GE.U32.AND P2, PT, R2, 0x3, PT ;  /* 0x000000030200780c */ /* 0x000fe40003f46070 */
[----:B---3--:R-:W-:Y:S02]  /*0c00*/  LEA R6, R7, R6, 0x18 ;  /* 0x0000000607067211 */ /* 0x008fe400078ec0ff */
[C---:B------:R-:W-:Y:S02]  /*0c10*/  LOP3.LUT R2, R8.reuse, 0x7ffffffc, RZ, 0xc0, !PT ;  /* 0x7ffffffc08027812 */ /* 0x040fe400078ec0ff */
[----:B------:R-:W-:Y:S02]  /*0c20*/  LEA R9, R9, R6, 0x2 ;  /* 0x0000000609097211 */ /* 0x000fe400078e10ff */
[----:B------:R-:W-:Y:S01]  /*0c30*/  LOP3.LUT R8, R8, 0x3, RZ, 0xc0, !PT ;  /* 0x0000000308087812 */ /* 0x000fe200078ec0ff */
[----:B------:R-:W-:Y:S02]  /*0c40*/  IMAD.MOV R7, RZ, RZ, -R2 ;  /* 0x000000ffff077224 */ /* 0x000fe400078e0a02 */
[----:B------:R-:W-:-:S07]  /*0c50*/  IMAD R4, R4, 0x4, R9 ;  /* 0x0000000404047824 */ /* 0x000fce00078e0209 */
.L_x_59:
[----:B------:R-:W-:Y:S01]  /*0c60*/  UMOV UR4, UR5 ;  /* 0x0000000500047c82 */ /* 0x000fe20008000000 */
[----:B------:R-:W-:Y:S01]  /*0c70*/  USHF.R.U32.HI UR5, URZ, 0x1, UR5 ;  /* 0x00000001ff057899 */ /* 0x000fe20008011605 */
[----:B------:R-:W-:Y:S01]  /*0c80*/  BSSY.RECONVERGENT B0, `(.L_x_22) ;  /* 0x00000cd000007945 */ /* 0x000fe20003800200 */
[----:B------:R-:W-:-:S04]  /*0c90*/  PLOP3.LUT P1, PT, P0, PT, PT, 0x80, 0x8 ;  /* 0x000000000008781c */ /* 0x000fc8000072f070 */
[----:B------:R-:W-:-:S13]  /*0ca0*/  ISETP.GE.U32.AND P3, PT, R5, UR5, PT ;  /* 0x0000000505007c0c */ /* 0x000fda000bf66070 */
[----:B0123--:R-:W-:Y:S05]  /*0cb0*/  @P3 BRA `(.L_x_23) ;  /* 0x0000000c00243947 */ /* 0x00ffea0003800000 */
[----:B------:R-:W0:Y:S01]  /*0cc0*/  LDCU UR6, c[0x0][0x394] ;  /* 0x00007280ff0677ac */ /* 0x000e220008000800 */
[----:B------:R-:W-:Y:S01]  /*0cd0*/  VIADD R11, R5, UR5 ;  /* 0x00000005050b7c36 */ /* 0x000fe20008000000 */
[----:B0-----:R-:W-:-:S05]  /*0ce0*/  @!P0 MOV R10, UR6 ;  /* 0x00000006000a8c02 */ /* 0x001fca0008000f00 */
[----:B-1----:R-:W-:Y:S02]  /*0cf0*/  @!P0 IMAD R13, R11, R10, RZ ;  /* 0x0000000a0b0d8224 */ /* 0x002fe400078e02ff */
[----:B------:R-:W-:Y:S02]  /*0d00*/  @P0 IMAD.U32 R10, RZ, RZ, UR6 ;  /* 0x00000006ff0a0e24 */ /* 0x000fe4000f8e00ff */
[----:B------:R-:W-:Y:S02]  /*0d10*/  @!P0 IMAD R12, R13, 0x4, R6 ;  /* 0x000000040d0c8824 */ /* 0x000fe400078e0206 */
[----:B------:R-:W-:Y:S01]  /*0d20*/  @P0 IMAD R14, R11, R10, RZ ;  /* 0x0000000a0b0e0224 */ /* 0x000fe200078e02ff */
[----:B------:R-:W-:-:S03]  /*0d30*/  ISETP.GE.AND P3, PT, R10, 0x1, PT ;  /* 0x000000010a00780c */ /* 0x000fc60003f66270 */
[----:B------:R-:W-:-:S10]  /*0d40*/  @P0 IMAD R12, R14, 0x4, R9 ;  /* 0x000000040e0c0824 */ /* 0x000fd400078e0209 */
[----:B------:R-:W-:Y:S05]  /*0d50*/  @!P3 BRA `(.L_x_23) ;  /* 0x0000000800fcb947 */ /* 0x000fea0003800000 */
[----:B------:R-:W-:Y:S01]  /*0d60*/  @!P0 MOV R13, R4 ;  /* 0x00000004000d8202 */ /* 0x000fe20000000f00 */
[----:B------:R-:W-:Y:S01]  /*0d70*/  IMAD.MOV.U32 R16, RZ, RZ, RZ ;  /* 0x000000ffff107224 */ /* 0x000fe200078e00ff */
[----:B------:R-:W-:Y:S02]  /*0d80*/  SEL R11, R4, R3, P0 ;  /* 0x00000003040b7207 */ /* 0x000fe40000000000 */
[----:B------:R-:W-:Y:S01]  /*0d90*/  CS2R R14, SRZ ;  /* 0x00000000000e7805 */ /* 0x000fe2000001ff00 */
[----:B------:R-:W-:Y:S01]  /*0da0*/  @P0 IMAD.MOV.U32 R13, RZ, RZ, R3 ;  /* 0x000000ffff0d0224 */ /* 0x000fe200078e0003 */
[----:B------:R-:W-:Y:S06]  /*0db0*/  @!P2 BRA `(.L_x_24) ;  /* 0x0000000400b4a947 */ /* 0x000fec0003800000 */
[----:B------:R-:W0:Y:S01]  /*0dc0*/  LDC R10, c[0x0][0x394] ;  /* 0x0000e500ff0a7b82 */ /* 0x000e220000000800 */
[----:B----4-:R-:W-:Y:S01]  /*0dd0*/  VIADD R17, R13, 0x8 ;  /* 0x000000080d117836 */ /* 0x010fe20000000000 */
[----:B------:R-:W-:Y:S02]  /*0de0*/  CS2R R14, SRZ ;  /* 0x00000000000e7805 */ /* 0x000fe4000001ff00 */
[----:B------:R-:W-:-:S07]  /*0df0*/  MOV R16, R7 ;  /* 0x0000000700107202 */ /* 0x000fce0000000f00 */
.L_x_45:
[----:B0-----:R-:W-:Y:S01]  /*0e00*/  ISETP.GE.AND P4, PT, R14, R10, PT ;  /* 0x0000000a0e00720c */ /* 0x001fe20003f86270 */
[----:B------:R-:W-:Y:S01]  /*0e10*/  VIADD R16, R16, 0x4 ;  /* 0x0000000410107836 */ /* 0x000fe20000000000 */
[----:B------:R-:W-:Y:S04]  /*0e20*/  BSSY.RECONVERGENT B1, `(.L_x_25) ;  /* 0x0000018000017945 */ /* 0x000fe80003800200 */
[----:B------:R-:W-:-:S07]  /*0e30*/  ISETP.NE.AND P3, PT, R16, RZ, PT ;  /* 0x000000ff1000720c */ /* 0x000fce0003f65270 */
[----:B------:R-:W-:-:S06]  /*0e40*/  @P4 IMAD R18, R15, 0x4, R12 ;  /* 0x000000040f124824 */ /* 0x000fcc00078e020c */
[----:B------:R-:W0:Y:S01]  /*0e50*/  @P4 LDS R18, [R18] ;  /* 0x0000000012124984 */ /* 0x000e220000000800 */
[----:B------:R-:W-:Y:S05]  /*0e60*/  @P4 BRA `(.L_x_26) ;  /* 0x0000000000444947 */ /* 0x000fea0003800000 */
[----:B------:R-:W-:Y:S01]  /*0e70*/  ISETP.GE.AND P4, PT, R15, R10, PT ;  /* 0x0000000a0f00720c */ /* 0x000fe20003f86270 */
[----:B------:R-:W-:-:S12]  /*0e80*/  BSSY.RELIABLE B2, `(.L_x_27) ;  /* 0x000000c000027945 */ /* 0x000fd80003800100 */
[----:B0-----:R-:W-:-:S06]  /*0e90*/  @P4 IMAD R18, R14, 0x4, R11 ;  /* 0x000000040e124824 */ /* 0x001fcc00078e020b */
[----:B------:R-:W0:Y:S01]  /*0ea0*/  @P4 LDS R18, [R18] ;  /* 0x0000000012124984 */ /* 0x000e220000000800 */
[----:B------:R-:W-:Y:S05]  /*0eb0*/  @P4 BRA `(.L_x_28) ;  /* 0x0000000000204947 */ /* 0x000fea0003800000 */
[----:B------:R-:W-:Y:S01]  /*0ec0*/  LEA R19, R14, R11, 0x2 ;  /* 0x0000000b0e137211 */ /* 0x000fe200078e10ff */
[----:B0-----:R-:W-:-:S05]  /*0ed0*/  IMAD R18, R15, 0x4, R12 ;  /* 0x000000040f127824 */ /* 0x001fca00078e020c */
[----:B------:R-:W-:Y:S04]  /*0ee0*/  LDS R19, [R19] ;  /* 0x0000000013137984 */ /* 0x000fe80000000800 */
[----:B------:R-:W0:Y:S02]  /*0ef0*/  LDS R18, [R18] ;  /* 0x0000000012127984 */ /* 0x000e240000000800 */
[----:B0-----:R-:W-:-:S13]  /*0f00*/  FSETP.GE.AND P4, PT, R19, R18, PT ;  /* 0x000000121300720b */ /* 0x001fda0003f86000 */
[----:B------:R-:W-:Y:S05]  /*0f10*/  @!P4 BREAK.RELIABLE B2 ;  /* 0x000000000002c942 */ /* 0x000fea0003800100 */
[----:B------:R-:W-:Y:S05]  /*0f20*/  @!P4 BRA `(.L_x_26) ;  /* 0x000000000014c947 */ /* 0x000fea0003800000 */
[----:B------:R-:W-:-:S07]  /*0f30*/  IMAD.MOV.U32 R18, RZ, RZ, R19 ;  /* 0x000000ffff127224 */ /* 0x000fce00078e0013 */
.L_x_28:
[----:B------:R-:W-:Y:S05]  /*0f40*/  BSYNC.RELIABLE B2 ;  /* 0x0000000000027941 */ /* 0x000fea0003800100 */
.L_x_27:
[----:B0-----:R0:W-:Y:S01]  /*0f50*/  STS [R17+-0x8], R18 ;  /* 0xfffff81211007388 */ /* 0x0011e20000000800 */
[----:B------:R-:W-:Y:S01]  /*0f60*/  VIADD R14, R14, 0x1 ;  /* 0x000000010e0e7836 */ /* 0x000fe20000000000 */
[----:B------:R-:W-:Y:S06]  /*0f70*/  BRA `(.L_x_29) ;  /* 0x0000000000087947 */ /* 0x000fec0003800000 */
.L_x_26:
[----:B0-----:R1:W-:Y:S01]  /*0f80*/  STS [R17+-0x8], R18 ;  /* 0xfffff81211007388 */ /* 0x0013e20000000800 */
[----:B------:R-:W-:-:S07]  /*0f90*/  IADD3 R15, PT, PT, R15, 0x1, RZ ;  /* 0x000000010f0f7810 */ /* 0x000fce0007ffe0ff */
.L_x_29:
[----:B------:R-:W-:Y:S05]  /*0fa0*/  BSYNC.RECONVERGENT B1 ;  /* 0x0000000000017941 */ /* 0x000fea0003800200 */
.L_x_25:
[----:B------:R-:W-:Y:S01]  /*0fb0*/  ISETP.GE.AND P4, PT, R14, R10, PT ;  /* 0x0000000a0e00720c */ /* 0x000fe20003f86270 */
[----:B------:R-:W-:-:S12]  /*0fc0*/  BSSY.RECONVERGENT B1, `(.L_x_30) ;  /* 0x0000017000017945 */ /* 0x000fd80003800200 */
[----:B01----:R-:W-:-:S06]  /*0fd0*/  @P4 IMAD R18, R15, 0x4, R12 ;  /* 0x000000040f124824 */ /* 0x003fcc00078e020c */
[----:B------:R-:W0:Y:S01]  /*0fe0*/  @P4 LDS R18, [R18] ;  /* 0x0000000012124984 */ /* 0x000e220000000800 */
[----:B------:R-:W-:Y:S05]  /*0ff0*/  @P4 BRA `(.L_x_31) ;  /* 0x0000000000444947 */ /* 0x000fea0003800000 */
[----:B------:R-:W-:Y:S01]  /*1000*/  ISETP.GE.AND P4, PT, R15, R10, PT ;  /* 0x0000000a0f00720c */ /* 0x000fe20003f86270 */
[----:B------:R-:W-:-:S12]  /*1010*/  BSSY.RELIABLE B2, `(.L_x_32) ;  /* 0x000000c000027945 */ /* 0x000fd80003800100 */
[----:B0-----:R-:W-:-:S06]  /*1020*/  @P4 IMAD R18, R14, 0x4, R11 ;  /* 0x000000040e124824 */ /* 0x001fcc00078e020b */
[----:B------:R-:W0:Y:S01]  /*1030*/  @P4 LDS R18, [R18] ;  /* 0x0000000012124984 */ /* 0x000e220000000800 */
[----:B------:R-:W-:Y:S05]  /*1040*/  @P4 BRA `(.L_x_33) ;  /* 0x0000000000204947 */ /* 0x000fea0003800000 */
[----:B------:R-:W-:Y:S01]  /*1050*/  IMAD R19, R14, 0x4, R11 ;  /* 0x000000040e137824 */ /* 0x000fe200078e020b */
[----:B0-----:R-:W-:-:S05]  /*1060*/  LEA R18, R15, R12, 0x2 ;  /* 0x0000000c0f127211 */ /* 0x001fca00078e10ff */
[----:B------:R-:W-:Y:S04]  /*1070*/  LDS R19, [R19] ;  /* 0x0000000013137984 */ /* 0x000fe80000000800 */
[----:B------:R-:W0:Y:S02]  /*1080*/  LDS R18, [R18] ;  /* 0x0000000012127984 */ /* 0x000e240000000800 */
[----:B0-----:R-:W-:-:S13]  /*1090*/  FSETP.GE.AND P4, PT, R19, R18, PT ;  /* 0x000000121300720b */ /* 0x001fda0003f86000 */
[----:B------:R-:W-:Y:S05]  /*10a0*/  @!P4 BREAK.RELIABLE B2 ;  /* 0x000000000002c942 */ /* 0x000fea0003800100 */
[----:B------:R-:W-:Y:S05]  /*10b0*/  @!P4 BRA `(.L_x_31) ;  /* 0x000000000014c947 */ /* 0x000fea0003800000 */
[----:B------:R-:W-:-:S07]  /*10c0*/  IMAD.MOV.U32 R18, RZ, RZ, R19 ;  /* 0x000000ffff127224 */ /* 0x000fce00078e0013 */
.L_x_33:
[----:B------:R-:W-:Y:S05]  /*10d0*/  BSYNC.RELIABLE B2 ;  /* 0x0000000000027941 */ /* 0x000fea0003800100 */
.L_x_32:
[----:B0-----:R0:W-:Y:S01]  /*10e0*/  STS [R17+-0x4], R18 ;  /* 0xfffffc1211007388 */ /* 0x0011e20000000800 */
[----:B------:R-:W-:Y:S01]  /*10f0*/  VIADD R14, R14, 0x1 ;  /* 0x000000010e0e7836 */ /* 0x000fe20000000000 */
[----:B------:R-:W-:Y:S06]  /*1100*/  BRA `(.L_x_34) ;  /* 0x0000000000087947 */ /* 0x000fec0003800000 */
.L_x_31:
[----:B0-----:R1:W-:Y:S01]  /*1110*/  STS [R17+-0x4], R18 ;  /* 0xfffffc1211007388 */ /* 0x0013e20000000800 */
[----:B------:R-:W-:-:S07]  /*1120*/  IADD3 R15, PT, PT, R15, 0x1, RZ ;  /* 0x000000010f0f7810 */ /* 0x000fce0007ffe0ff */
.L_x_34:
[----:B------:R-:W-:Y:S05]  /*1130*/  BSYNC.RECONVERGENT B1 ;  /* 0x0000000000017941 */ /* 0x000fea0003800200 */
.L_x_30:
        /* <DEDUP_REMOVED lines=18> */
.L_x_38:
[----:B------:R-:W-:Y:S05]  /*1260*/  BSYNC.RELIABLE B2 ;  /* 0x0000000000027941 */ /* 0x000fea0003800100 */
.L_x_37:
[----:B0-----:R0:W-:Y:S01]  /*1270*/  STS [R17], R18 ;  /* 0x0000001211007388 */ /* 0x0011e20000000800 */
[----:B------:R-:W-:Y:S01]  /*1280*/  IADD3 R14, PT, PT, R14, 0x1, RZ ;  /* 0x000000010e0e7810 */ /* 0x000fe20007ffe0ff */
[----:B------:R-:W-:Y:S06]  /*1290*/  BRA `(.L_x_39) ;  /* 0x0000000000087947 */ /* 0x000fec0003800000 */
.L_x_36:
[----:B0-----:R1:W-:Y:S01]  /*12a0*/  STS [R17], R18 ;  /* 0x0000001211007388 */ /* 0x0013e20000000800 */
[----:B------:R-:W-:-:S07]  /*12b0*/  VIADD R15, R15, 0x1 ;  /* 0x000000010f0f7836 */ /* 0x000fce0000000000 */
.L_x_39:
[----:B------:R-:W-:Y:S05]  /*12c0*/  BSYNC.RECONVERGENT B1 ;  /* 0x0000000000017941 */ /* 0x000fea0003800200 */
.L_x_35:
[----:B------:R-:W-:Y:S01]  /*12d0*/  ISETP.GE.AND P4, PT, R14, R10, PT ;  /* 0x0000000a0e00720c */ /* 0x000fe20003f86270 */
[----:B------:R-:W-:-:S12]  /*12e0*/  BSSY.RECONVERGENT B1, `(.L_x_40) ;  /* 0x0000017000017945 */ /* 0x000fd80003800200 */
[----:B01----:R-:W-:-:S06]  /*12f0*/  @P4 IMAD R18, R15, 0x4, R12 ;  /* 0x000000040f124824 */ /* 0x003fcc00078e020c */
[----:B------:R-:W0:Y:S01]  /*1300*/  @P4 LDS R18, [R18] ;  /* 0x0000000012124984 */ /* 0x000e220000000800 */
[----:B------:R-:W-:Y:S05]  /*1310*/  @P4 BRA `(.L_x_41) ;  /* 0x0000000000444947 */ /* 0x000fea0003800000 */
[----:B------:R-:W-:Y:S01]  /*1320*/  ISETP.GE.AND P4, PT, R15, R10, PT ;  /* 0x0000000a0f00720c */ /* 0x000fe20003f86270 */
[----:B------:R-:W-:-:S12]  /*1330*/  BSSY.RELIABLE B2, `(.L_x_42) ;  /* 0x000000c000027945 */ /* 0x000fd80003800100 */
[----:B0-----:R-:W-:-:S06]  /*1340*/  @P4 LEA R18, R14, R11, 0x2 ;  /* 0x0000000b0e124211 */ /* 0x001fcc00078e10ff */
[----:B------:R-:W0:Y:S01]  /*1350*/  @P4 LDS R18, [R18] ;  /* 0x0000000012124984 */ /* 0x000e220000000800 */
[----:B------:R-:W-:Y:S05]  /*1360*/  @P4 BRA `(.L_x_43) ;  /* 0x0000000000204947 */ /* 0x000fea0003800000 */
[----:B------:R-:W-:Y:S02]  /*1370*/  IMAD R19, R14, 0x4, R11 ;  /* 0x000000040e137824 */ /* 0x000fe400078e020b */
[----:B0-----:R-:W-:-:S04]  /*1380*/  IMAD R18, R15, 0x4, R12 ;  /* 0x000000040f127824 */ /* 0x001fc800078e020c */
[----:B------:R-:W-:Y:S04]  /*1390*/  LDS R19, [R19] ;  /* 0x0000000013137984 */ /* 0x000fe80000000800 */
[----:B------:R-:W0:Y:S02]  /*13a0*/  LDS R18, [R18] ;  /* 0x0000000012127984 */ /* 0x000e240000000800 */
[----:B0-----:R-:W-:-:S13]  /*13b0*/  FSETP.GE.AND P4, PT, R19, R18, PT ;  /* 0x000000121300720b */ /* 0x001fda0003f86000 */
[----:B------:R-:W-:Y:S05]  /*13c0*/  @!P4 BREAK.RELIABLE B2 ;  /* 0x000000000002c942 */ /* 0x000fea0003800100 */
[----:B------:R-:W-:Y:S05]  /*13d0*/  @!P4 BRA `(.L_x_41) ;  /* 0x000000000014c947 */ /* 0x000fea0003800000 */
[----:B------:R-:W-:-:S07]  /*13e0*/  MOV R18, R19 ;  /* 0x0000001300127202 */ /* 0x000fce0000000f00 */
.L_x_43:
[----:B------:R-:W-:Y:S05]  /*13f0*/  BSYNC.RELIABLE B2 ;  /* 0x0000000000027941 */ /* 0x000fea0003800100 */
.L_x_42:
[----:B0-----:R0:W-:Y:S01]  /*1400*/  STS [R17+0x4], R18 ;  /* 0x0000041211007388 */ /* 0x0011e20000000800 */
[----:B------:R-:W-:Y:S01]  /*1410*/  VIADD R14, R14, 0x1 ;  /* 0x000000010e0e7836 */ /* 0x000fe20000000000 */
[----:B------:R-:W-:Y:S06]  /*1420*/  BRA `(.L_x_44) ;  /* 0x0000000000087947 */ /* 0x000fec0003800000 */
.L_x_41:
[----:B0-----:R1:W-:Y:S01]  /*1430*/  STS [R17+0x4], R18 ;  /* 0x0000041211007388 */ /* 0x0013e20000000800 */
[----:B------:R-:W-:-:S07]  /*1440*/  VIADD R15, R15, 0x1 ;  /* 0x000000010f0f7836 */ /* 0x000fce0000000000 */
.L_x_44:
[----:B------:R-:W-:Y:S05]  /*1450*/  BSYNC.RECONVERGENT B1 ;  /* 0x0000000000017941 */ /* 0x000fea0003800200 */
.L_x_40:
[----:B01----:R-:W-:Y:S01]  /*1460*/  IADD3 R17, PT, PT, R17, 0x10, RZ ;  /* 0x0000001011117810 */ /* 0x003fe20007ffe0ff */
[----:B------:R-:W-:Y:S06]  /*1470*/  @P3 BRA `(.L_x_45) ;  /* 0xfffffff800603947 */ /* 0x000fec000383ffff */
[----:B------:R-:W-:-:S07]  /*1480*/  IMAD.MOV.U32 R16, RZ, RZ, R2 ;  /* 0x000000ffff107224 */ /* 0x000fce00078e0002 */
.L_x_24:
[----:B------:R-:W-:-:S13]  /*1490*/  ISETP.NE.AND P3, PT, R8, RZ, PT ;  /* 0x000000ff0800720c */ /* 0x000fda0003f65270 */
[----:B------:R-:W-:Y:S05]  /*14a0*/  @!P3 BRA `(.L_x_23) ;  /* 0x000000040028b947 */ /* 0x000fea0003800000 */
[----:B------:R-:W-:Y:S01]  /*14b0*/  ISETP.GE.AND P3, PT, R14, R10, PT ;  /* 0x0000000a0e00720c */ /* 0x000fe20003f66270 */
[----:B------:R-:W-:Y:S01]  /*14c0*/  BSSY.RECONVERGENT B1, `(.L_x_46) ;  /* 0x0000017000017945 */ /* 0x000fe20003800200 */
[----:B------:R-:W-:-:S11]  /*14d0*/  LEA R13, R16, R13, 0x2 ;  /* 0x0000000d100d7211 */ /* 0x000fd600078e10ff */
[----:B----4-:R-:W-:-:S05]  /*14e0*/  @P3 IMAD R17, R15, 0x4, R12 ;  /* 0x000000040f113824 */ /* 0x010fca00078e020c */
[----:B------:R0:W1:Y:S01]  /*14f0*/  @P3 LDS R18, [R17] ;  /* 0x0000000011123984 */ /* 0x0000620000000800 */
[----:B------:R-:W-:Y:S05]  /*1500*/  @P3 BRA `(.L_x_47) ;  /* 0x0000000000403947 */ /* 0x000fea0003800000 */
[----:B------:R-:W-:Y:S01]  /*1510*/  ISETP.GE.AND P3, PT, R15, R10, PT ;  /* 0x0000000a0f00720c */ /* 0x000fe20003f66270 */
[----:B------:R-:W-:-:S12]  /*1520*/  BSSY.RELIABLE B2, `(.L_x_48) ;  /* 0x000000b000027945 */ /* 0x000fd80003800100 */
[----:B------:R-:W-:-:S06]  /*1530*/  @P3 IMAD R16, R14, 0x4, R11 ;  /* 0x000000040e103824 */ /* 0x000fcc00078e020b */
[----:B------:R-:W2:Y:S01]  /*1540*/  @P3 LDS R16, [R16] ;  /* 0x0000000010103984 */ /* 0x000ea20000000800 */
[----:B------:R-:W-:Y:S05]  /*1550*/  @P3 BRA `(.L_x_49) ;  /* 0x00000000001c3947 */ /* 0x000fea0003800000 */
[----:B--2---:R-:W-:Y:S01]  /*1560*/  IMAD R16, R14, 0x4, R11 ;  /* 0x000000040e107824 */ /* 0x004fe200078e020b */
[----:B-1----:R-:W-:-:S05]  /*1570*/  LEA R18, R15, R12, 0x2 ;  /* 0x0000000c0f127211 */ /* 0x002fca00078e10ff */
[----:B------:R-:W-:Y:S04]  /*1580*/  LDS R16, [R16] ;  /* 0x0000000010107984 */ /* 0x000fe80000000800 */
[----:B------:R-:W1:Y:S02]  /*1590*/  LDS R18, [R18] ;  /* 0x0000000012127984 */ /* 0x000e640000000800 */
[----:B-1----:R-:W-:-:S13]  /*15a0*/  FSETP.GE.AND P3, PT, R16, R18, PT ;  /* 0x000000121000720b */ /* 0x002fda0003f66000 */
[----:B------:R-:W-:Y:S05]  /*15b0*/  @!P3 BREAK.RELIABLE B2 ;  /* 0x000000000002b942 */ /* 0x000fea0003800100 */
[----:B------:R-:W-:Y:S05]  /*15c0*/  @!P3 BRA `(.L_x_47) ;  /* 0x000000000010b947 */ /* 0x000fea0003800000 */
.L_x_49:
[----:B------:R-:W-:Y:S05]  /*15d0*/  BSYNC.RELIABLE B2 ;  /* 0x0000000000027941 */ /* 0x000fea0003800100 */
.L_x_48:
[----:B--2---:R2:W-:Y:S01]  /*15e0*/  STS [R13], R16 ;  /* 0x000000100d007388 */ /* 0x0045e20000000800 */
[----:B------:R-:W-:Y:S01]  /*15f0*/  VIADD R14, R14, 0x1 ;  /* 0x000000010e0e7836 */ /* 0x000fe20000000000 */
[----:B------:R-:W-:Y:S06]  /*1600*/  BRA `(.L_x_50) ;  /* 0x0000000000087947 */ /* 0x000fec0003800000 */
.L_x_47:
[----:B-1----:R1:W-:Y:S01]  /*1610*/  STS [R13], R18 ;  /* 0x000000120d007388 */ /* 0x0023e20000000800 */
[----:B------:R-:W-:-:S07]  /*1620*/  VIADD R15, R15, 0x1 ;  /* 0x000000010f0f7836 */ /* 0x000fce0000000000 */
.L_x_50:
[----:B------:R-:W-:Y:S05]  /*1630*/  BSYNC.RECONVERGENT B1 ;  /* 0x0000000000017941 */ /* 0x000fea0003800200 */
.L_x_46:
[----:B------:R-:W-:-:S13]  /*1640*/  ISETP.NE.AND P3, PT, R8, 0x1, PT ;  /* 0x000000010800780c */ /* 0x000fda0003f65270 */
[----:B------:R-:W-:Y:S05]  /*1650*/  @!P3 BRA `(.L_x_23) ;  /* 0x0000000000bcb947 */ /* 0x000fea0003800000 */
[----:B------:R-:W-:Y:S01]  /*1660*/  ISETP.GE.AND P3, PT, R14, R10, PT ;  /* 0x0000000a0e00720c */ /* 0x000fe20003f66270 */
[----:B------:R-:W-:-:S12]  /*1670*/  BSSY.RECONVERGENT B1, `(.L_x_51) ;  /* 0x0000017000017945 */ /* 0x000fd80003800200 */
[----:B--2---:R-:W-:-:S06]  /*1680*/  @P3 LEA R16, R15, R12, 0x2 ;  /* 0x0000000c0f103211 */ /* 0x004fcc00078e10ff */
[----:B------:R-:W2:Y:S01]  /*1690*/  @P3 LDS R16, [R16] ;  /* 0x0000000010103984 */ /* 0x000ea20000000800 */
[----:B------:R-:W-:Y:S05]  /*16a0*/  @P3 BRA `(.L_x_52) ;  /* 0x0000000000443947 */ /* 0x000fea0003800000 */
[----:B------:R-:W-:Y:S01]  /*16b0*/  ISETP.GE.AND P3, PT, R15, R10, PT ;  /* 0x0000000a0f00720c */ /* 0x000fe20003f66270 */
[----:B------:R-:W-:-:S12]  /*16c0*/  BSSY.RELIABLE B2, `(.L_x_53) ;  /* 0x000000c000027945 */ /* 0x000fd80003800100 */
[----:B--2---:R-:W-:-:S06]  /*16d0*/  @P3 IMAD R16, R14, 0x4, R11 ;  /* 0x000000040e103824 */ /* 0x004fcc00078e020b */
[----:B------:R-:W2:Y:S01]  /*16e0*/  @P3 LDS R16, [R16] ;  /* 0x0000000010103984 */ /* 0x000ea20000000800 */
[----:B------:R-:W-:Y:S05]  /*16f0*/  @P3 BRA `(.L_x_54) ;  /* 0x0000000000203947 */ /* 0x000fea0003800000 */
[----:B0-----:R-:W-:Y:S01]  /*1700*/  IMAD R17, R14, 0x4, R11 ;  /* 0x000000040e117824 */ /* 0x001fe200078e020b */
[----:B--2---:R-:W-:-:S05]  /*1710*/  LEA R16, R15, R12, 0x2 ;  /* 0x0000000c0f107211 */ /* 0x004fca00078e10ff */
[----:B------:R-:W-:Y:S04]  /*1720*/  LDS R17, [R17] ;  /* 0x0000000011117984 */ /* 0x000fe80000000800 */
[----:B------:R-:W0:Y:S02]  /*1730*/  LDS R16, [R16] ;  /* 0x0000000010107984 */ /* 0x000e240000000800 */
[----:B0-----:R-:W-:-:S13]  /*1740*/  FSETP.GE.AND P3, PT, R17, R16, PT ;  /* 0x000000101100720b */ /* 0x001fda0003f66000 */
[----:B------:R-:W-:Y:S05]  /*1750*/  @!P3 BREAK.RELIABLE B2 ;  /* 0x000000000002b942 */ /* 0x000fea0003800100 */
[----:B------:R-:W-:Y:S05]  /*1760*/  @!P3 BRA `(.L_x_52) ;  /* 0x000000000014b947 */ /* 0x000fea0003800000 */
[----:B------:R-:W-:-:S07]  /*1770*/  IMAD.MOV.U32 R16, RZ, RZ, R17 ;  /* 0x000000ffff107224 */ /* 0x000fce00078e0011 */
.L_x_54:
[----:B------:R-:W-:Y:S05]  /*1780*/  BSYNC.RELIABLE B2 ;  /* 0x0000000000027941 */ /* 0x000fea0003800100 */
.L_x_53:
[----:B--2---:R3:W-:Y:S01]  /*1790*/  STS [R13+0x4], R16 ;  /* 0x000004100d007388 */ /* 0x0047e20000000800 */
[----:B------:R-:W-:Y:S01]  /*17a0*/  VIADD R14, R14, 0x1 ;  /* 0x000000010e0e7836 */ /* 0x000fe20000000000 */
[----:B------:R-:W-:Y:S06]  /*17b0*/  BRA `(.L_x_55) ;  /* 0x0000000000087947 */ /* 0x000fec0003800000 */
.L_x_52:
[----:B--2---:R2:W-:Y:S01]  /*17c0*/  STS [R13+0x4], R16 ;  /* 0x000004100d007388 */ /* 0x0045e20000000800 */
[----:B------:R-:W-:-:S07]  /*17d0*/  IADD3 R15, PT, PT, R15, 0x1, RZ ;  /* 0x000000010f0f7810 */ /* 0x000fce0007ffe0ff */
.L_x_55:
[----:B------:R-:W-:Y:S05]  /*17e0*/  BSYNC.RECONVERGENT B1 ;  /* 0x0000000000017941 */ /* 0x000fea0003800200 */
.L_x_51:
[----:B------:R-:W-:-:S13]  /*17f0*/  ISETP.NE.AND P3, PT, R8, 0x2, PT ;  /* 0x000000020800780c */ /* 0x000fda0003f65270 */
[----:B------:R-:W-:Y:S05]  /*1800*/  @!P3 BRA `(.L_x_23) ;  /* 0x000000000050b947 */ /* 0x000fea0003800000 */
[----:B------:R-:W-:-:S13]  /*1810*/  ISETP.GE.AND P3, PT, R14, R10, PT ;  /* 0x0000000a0e00720c */ /* 0x000fda0003f66270 */
[----:B--23--:R-:W-:-:S06]  /*1820*/  @P3 IMAD R16, R15, 0x4, R12 ;  /* 0x000000040f103824 */ /* 0x00cfcc00078e020c */
[----:B------:R-:W2:Y:S01]  /*1830*/  @P3 LDS R16, [R16] ;  /* 0x0000000010103984 */ /* 0x000ea20000000800 */
[----:B------:R-:W-:Y:S05]  /*1840*/  @P3 BRA `(.L_x_56) ;  /* 0x00000000003c3947 */ /* 0x000fea0003800000 */
[----:B------:R-:W-:Y:S01]  /*1850*/  ISETP.GE.AND P3, PT, R15, R10, PT ;  /* 0x0000000a0f00720c */ /* 0x000fe20003f66270 */
[----:B------:R-:W-:-:S12]  /*1860*/  BSSY.RELIABLE B1, `(.L_x_57) ;  /* 0x000000b000017945 */ /* 0x000fd80003800100 */
[----:B------:R-:W-:-:S06]  /*1870*/  @P3 IMAD R10, R14, 0x4, R11 ;  /* 0x000000040e0a3824 */ /* 0x000fcc00078e020b */
[----:B------:R-:W3:Y:S01]  /*1880*/  @P3 LDS R10, [R10] ;  /* 0x000000000a0a3984 */ /* 0x000ee20000000800 */
[----:B------:R-:W-:Y:S05]  /*1890*/  @P3 BRA `(.L_x_58) ;  /* 0x00000000001c3947 */ /* 0x000fea0003800000 */
[----:B------:R-:W-:Y:S01]  /*18a0*/  LEA R11, R14, R11, 0x2 ;  /* 0x0000000b0e0b7211 */ /* 0x000fe200078e10ff */
[----:B------:R-:W-:-:S04]  /*18b0*/  IMAD R12, R15, 0x4, R12 ;  /* 0x000000040f0c7824 */ /* 0x000fc800078e020c */
[----:B---3--:R-:W-:Y:S04]  /*18c0*/  LDS R10, [R11] ;  /* 0x000000000b0a7984 */ /* 0x008fe80000000800 */
[----:B--2---:R-:W2:Y:S02]  /*18d0*/  LDS R16, [R12] ;  /* 0x000000000c107984 */ /* 0x004ea40000000800 */
[----:B--2---:R-:W-:-:S13]  /*18e0*/  FSETP.GE.AND P3, PT, R10, R16, PT ;  /* 0x000000100a00720b */ /* 0x004fda0003f66000 */
[----:B------:R-:W-:Y:S05]  /*18f0*/  @!P3 BREAK.RELIABLE B1 ;  /* 0x000000000001b942 */ /* 0x000fea0003800100 */
[----:B------:R-:W-:Y:S05]  /*1900*/  @!P3 BRA `(.L_x_56) ;  /* 0x00000000000cb947 */ /* 0x000fea0003800000 */
.L_x_58:
[----:B------:R-:W-:Y:S05]  /*1910*/  BSYNC.RELIABLE B1 ;  /* 0x0000000000017941 */ /* 0x000fea0003800100 */
.L_x_57:
[----:B---3--:R3:W-:Y:S01]  /*1920*/  STS [R13+0x8], R10 ;  /* 0x0000080a0d007388 */ /* 0x0087e20000000800 */
[----:B------:R-:W-:Y:S05]  /*1930*/  BRA `(.L_x_23) ;  /* 0x0000000000047947 */ /* 0x000fea0003800000 */
.L_x_56:
[----:B--2---:R2:W-:Y:S02]  /*1940*/  STS [R13+0x8], R16 ;  /* 0x000008100d007388 */ /* 0x0045e40000000800 */
.L_x_23:
[----:B------:R-:W-:Y:S05]  /*1950*/  BSYNC.RECONVERGENT B0 ;  /* 0x0000000000007941 */ /* 0x000fea0003800200 */
.L_x_22:
[----:B------:R-:W-:Y:S05]  /*1960*/  WARPSYNC.ALL ;  /* 0x0000000000007948 */ /* 0x000fea0003800000 */
[----:B------:R-:W-:Y:S01]  /*1970*/  BAR.SYNC.DEFER_BLOCKING 0x0 ;  /* 0x0000000000007b1d */ /* 0x000fe20000010000 */
[----:B------:R-:W-:Y:S01]  /*1980*/  UISETP.GT.U32.AND UP0, UPT, UR4, 0x3, UPT ;  /* 0x000000030400788c */ /* 0x000fe2000bf04070 */
[----:B------:R-:W-:-:S08]  /*1990*/  PLOP3.LUT P0, PT, P0, PT, PT, 0x8, 0x80 ;  /* 0x000000000080781c */ /* 0x000fd0000070e170 */
[----:B------:R-:W-:Y:S05]  /*19a0*/  BRA.U UP0, `(.L_x_59) ;  /* 0xfffffff100ac7547 */ /* 0x000fea000b83ffff */
[----:B------:R-:W-:-:S07]  /*19b0*/  SEL R2, R6, R9, P1 ;  /* 0x0000000906027207 */ /* 0x000fce0000800000 */
.L_x_21:
[----:B------:R-:W5:Y:S02]  /*19c0*/  LDC R3, c[0x0][0x394] ;  /* 0x0000e500ff037b82 */ /* 0x000f640000000800 */
[----:B-----5:R-:W-:-:S04]  /*19d0*/  ISETP.GE.AND P0, PT, R3, 0x1, PT ;  /* 0x000000010300780c */ /* 0x020fc80003f06270 */
[----:B------:R-:W-:-:S13]  /*19e0*/  ISETP.NE.OR P0, PT, R5, RZ, !P0 ;  /* 0x000000ff0500720c */ /* 0x000fda0004705670 */
[----:B------:R-:W-:Y:S05]  /*19f0*/  @P0 EXIT ;  /* 0x000000000000094d */ /* 0x000fea0003800000 */
[C---:B------:R-:W-:Y:S01]  /*1a00*/  VIADD R4, R3.reuse, 0xffffffff ;  /* 0xffffffff03047836 */ /* 0x040fe20000000000 */
[----:B------:R-:W-:Y:S01]  /*1a10*/  LOP3.LUT R20, R3, 0x7, RZ, 0xc0, !PT ;  /* 0x0000000703147812 */ /* 0x000fe200078ec0ff */
[----:B0-2-4-:R-:W-:-:S03]  /*1a20*/  HFMA2 R17, -RZ, RZ, 0, 0 ;  /* 0x00000000ff117431 */ /* 0x015fc600000001ff */
[----:B------:R-:W-:Y:S02]  /*1a30*/  ISETP.GE.U32.AND P0, PT, R4, 0x7, PT ;  /* 0x000000070400780c */ /* 0x000fe40003f06070 */
[----:B------:R-:W-:-:S11]  /*1a40*/  ISETP.NE.AND P1, PT, R20, RZ, PT ;  /* 0x000000ff1400720c */ /* 0x000fd60003f25270 */
[----:B------:R-:W-:Y:S05]  /*1a50*/  @!P0 BRA `(.L_x_60) ;  /* 0x00000000009c8947 */ /* 0x000fea0003800000 */
[----:B------:R-:W0:Y:S01]  /*1a60*/  LDC.64 R4, c[0x0][0x388] ;  /* 0x0000e200ff047b82 */ /* 0x000e220000000a00 */
[----:B------:R-:W-:Y:S01]  /*1a70*/  LOP3.LUT R17, R3, 0x7ffffff8, RZ, 0xc0, !PT ;  /* 0x7ffffff803117812 */ /* 0x000fe200078ec0ff */
[----:B---3--:R-:W-:-:S07]  /*1a80*/  IMAD.MOV.U32 R16, RZ, RZ, RZ ;  /* 0x000000ffff107224 */ /* 0x008fce00078e00ff */
.L_x_61:
[----:B-1----:R-:W-:Y:S02]  /*1a90*/  IMAD R6, R16, 0x4, R2 ;  /* 0x0000000410067824 */ /* 0x002fe400078e0202 */
[----:B------:R-:W-:Y:S02]  /*1aa0*/  IMAD R7, R0, R3, R16 ;  /* 0x0000000300077224 */ /* 0x000fe400078e0210 */
[----:B------:R-:W-:Y:S01]  /*1ab0*/  VIADD R16, R16, 0x8 ;  /* 0x0000000810107836 */ /* 0x000fe20000000000 */
[----:B------:R-:W2:Y:S01]  /*1ac0*/  LDS R22, [R6] ;  /* 0x0000000006167984 */ /* 0x000ea20000000800 */
[C-C-:B01----:R-:W-:Y:S01]  /*1ad0*/  IMAD.WIDE.U32 R12, R7.reuse, 0x4, R4.reuse ;  /* 0x00000004070c7825 */ /* 0x143fe200078e0004 */
[C---:B------:R-:W-:Y:S02]  /*1ae0*/  IADD3 R15, PT, PT, R7.reuse, 0x1, RZ ;  /* 0x00000001070f7810 */ /* 0x040fe40007ffe0ff */
[----:B------:R-:W0:Y:S01]  /*1af0*/  LDS R24, [R6+0x4] ;  /* 0x0000040006187984 */ /* 0x000e220000000800 */
[C---:B------:R-:W-:Y:S01]  /*1b00*/  VIADD R19, R7.reuse, 0x2 ;  /* 0x0000000207137836 */ /* 0x040fe20000000000 */
[----:B------:R-:W-:Y:S01]  /*1b10*/  IADD3 R11, PT, PT, R7, 0x4, RZ ;  /* 0x00000004070b7810 */ /* 0x000fe20007ffe0ff */
[----:B------:R-:W-:Y:S01]  /*1b20*/  IMAD.WIDE.U32 R14, R15, 0x4, R4 ;  /* 0x000000040f0e7825 */ /* 0x000fe200078e0004 */
[----:B------:R-:W1:Y:S01]  /*1b30*/  LDS R26, [R6+0x8] ;  /* 0x00000800061a7984 */ /* 0x000e620000000800 */
[----:B------:R-:W-:-:S02]  /*1b40*/  ISETP.NE.AND P0, PT, R16, R17, PT ;  /* 0x000000111000720c */ /* 0x000fc40003f05270 */
[C---:B------:R-:W-:Y:S01]  /*1b50*/  VIADD R9, R7.reuse, 0x3 ;  /* 0x0000000307097836 */ /* 0x040fe20000000000 */
[----:B------:R-:W3:Y:S01]  /*1b60*/  LDS R21, [R6+0xc] ;  /* 0x00000c0006157984 */ /* 0x000ee20000000800 */
[----:B------:R-:W-:Y:S02]  /*1b70*/  VIADD R10, R7, 0x5 ;  /* 0x00000005070a7836 */ /* 0x000fe40000000000 */
[--C-:B------:R-:W-:Y:S01]  /*1b80*/  IMAD.WIDE.U32 R18, R19, 0x4, R4.reuse ;  /* 0x0000000413127825 */ /* 0x100fe200078e0004 */
[----:B------:R-:W4:Y:S03]  /*1b90*/  LDS R23, [R6+0x10] ;  /* 0x0000100006177984 */ /* 0x000f260000000800 */
[C---:B------:R-:W-:Y:S01]  /*1ba0*/  VIADD R28, R7.reuse, 0x6 ;  /* 0x00000006071c7836 */ /* 0x040fe20000000000 */
[----:B------:R-:W5:Y:S04]  /*1bb0*/  LDS R25, [R6+0x14] ;  /* 0x0000140006197984 */ /* 0x000f680000000800 */
[----:B------:R-:W5:Y:S04]  /*1bc0*/  LDS R27, [R6+0x18] ;  /* 0x00001800061b7984 */ /* 0x000f680000000800 */
[----:B------:R-:W5:Y:S04]  /*1bd0*/  LDS R29, [R6+0x1c] ;  /* 0x00001c00061d7984 */ /* 0x000f680000000800 */
[----:B--2---:R2:W-:Y:S04]  /*1be0*/  STG.E desc[UR8][R12.64], R22 ;  /* 0x000000160c007986 */ /* 0x0045e8000c101908 */
[----:B0-----:R0:W-:Y:S04]  /*1bf0*/  STG.E desc[UR8][R14.64], R24 ;  /* 0x000000180e007986 */ /* 0x0011e8000c101908 */
[----:B-1----:R1:W-:Y:S01]  /*1c00*/  STG.E desc[UR8][R18.64], R26 ;  /* 0x0000001a12007986 */ /* 0x0023e2000c101908 */
[----:B--2---:R-:W-:Y:S01]  /*1c10*/  IMAD.WIDE.U32 R12, R28, 0x4, R4 ;  /* 0x000000041c0c7825 */ /* 0x004fe200078e0004 */
[----:B0-----:R-:W-:-:S03]  /*1c20*/  IADD3 R15, PT, PT, R7, 0x7, RZ ;  /* 0x00000007070f7810 */ /* 0x001fc60007ffe0ff */
[----:B------:R-:W-:-:S04]  /*1c30*/  IMAD.WIDE.U32 R6, R9, 0x4, R4 ;  /* 0x0000000409067825 */ /* 0x000fc800078e0004 */
[--C-:B------:R-:W-:Y:S01]  /*1c40*/  IMAD.WIDE.U32 R8, R11, 0x4, R4.reuse ;  /* 0x000000040b087825 */ /* 0x100fe200078e0004 */
[----:B---3--:R1:W-:Y:S03]  /*1c50*/  STG.E desc[UR8][R6.64], R21 ;  /* 0x0000001506007986 */ /* 0x0083e6000c101908 */
[--C-:B------:R-:W-:Y:S01]  /*1c60*/  IMAD.WIDE.U32 R10, R10, 0x4, R4.reuse ;  /* 0x000000040a0a7825 */ /* 0x100fe200078e0004 */
[----:B----4-:R1:W-:Y:S03]  /*1c70*/  STG.E desc[UR8][R8.64], R23 ;  /* 0x0000001708007986 */ /* 0x0103e6000c101908 */
[----:B------:R-:W-:Y:S01]  /*1c80*/  IMAD.WIDE.U32 R14, R15, 0x4, R4 ;  /* 0x000000040f0e7825 */ /* 0x000fe200078e0004 */
[----:B-----5:R1:W-:Y:S04]  /*1c90*/  STG.E desc[UR8][R10.64], R25 ;  /* 0x000000190a007986 */ /* 0x0203e8000c101908 */
[----:B------:R1:W-:Y:S04]  /*1ca0*/  STG.E desc[UR8][R12.64], R27 ;  /* 0x0000001b0c007986 */ /* 0x0003e8000c101908 */
[----:B------:R1:W-:Y:S01]  /*1cb0*/  STG.E desc[UR8][R14.64], R29 ;  /* 0x0000001d0e007986 */ /* 0x0003e2000c101908 */
[----:B------:R-:W-:Y:S05]  /*1cc0*/  @P0 BRA `(.L_x_61) ;  /* 0xfffffffc00700947 */ /* 0x000fea000383ffff */
.L_x_60:
[----:B------:R-:W-:Y:S05]  /*1cd0*/  @!P1 EXIT ;  /* 0x000000000000994d */ /* 0x000fea0003800000 */
[----:B------:R-:W-:Y:S02]  /*1ce0*/  ISETP.GE.U32.AND P0, PT, R20, 0x4, PT ;  /* 0x000000041400780c */ /* 0x000fe40003f06070 */
[----:B-1----:R-:W-:-:S04]  /*1cf0*/  LOP3.LUT R14, R3, 0x3, RZ, 0xc0, !PT ;  /* 0x00000003030e7812 */ /* 0x002fc800078ec0ff */
[----:B------:R-:W-:-:S07]  /*1d00*/  ISETP.NE.AND P1, PT, R14, RZ, PT ;  /* 0x000000ff0e00720c */ /* 0x000fce0003f25270 */
[----:B------:R-:W-:Y:S06]  /*1d10*/  @!P0 BRA `(.L_x_62) ;  /* 0x00000000004c8947 */ /* 0x000fec0003800000 */
[C---:B------:R-:W-:Y:S01]  /*1d20*/  IMAD R12, R17.reuse, 0x4, R2 ;  /* 0x00000004110c7824 */ /* 0x040fe200078e0202 */
[----:B------:R-:W0:Y:S01]  /*1d30*/  LDC.64 R4, c[0x0][0x388] ;  /* 0x0000e200ff047b82 */ /* 0x000e220000000a00 */
[----:B------:R-:W-:Y:S01]  /*1d40*/  IMAD R7, R0, R3, R17 ;  /* 0x0000000300077224 */ /* 0x000fe200078e0211 */
[----:B------:R-:W-:Y:S02]  /*1d50*/  IADD3 R17, PT, PT, R17, 0x4, RZ ;  /* 0x0000000411117810 */ /* 0x000fe40007ffe0ff */
[----:B---3--:R-:W1:Y:S01]  /*1d60*/  LDS R13, [R12] ;  /* 0x000000000c0d7984 */ /* 0x008e620000000800 */
[C---:B------:R-:W-:Y:S01]  /*1d70*/  VIADD R11, R7.reuse, 0x2 ;  /* 0x00000002070b7836 */ /* 0x040fe20000000000 */
[C---:B------:R-:W-:Y:S01]  /*1d80*/  IADD3 R9, PT, PT, R7.reuse, 0x1, RZ ;  /* 0x0000000107097810 */ /* 0x040fe20007ffe0ff */
[C---:B------:R-:W-:Y:S01]  /*1d90*/  VIADD R23, R7.reuse, 0x3 ;  /* 0x0000000307177836 */ /* 0x040fe20000000000 */
[----:B------:R-:W2:Y:S04]  /*1da0*/  LDS R15, [R12+0x4] ;  /* 0x000004000c0f7984 */ /* 0x000ea80000000800 */
[----:B------:R-:W3:Y:S04]  /*1db0*/  LDS R19, [R12+0x8] ;  /* 0x000008000c137984 */ /* 0x000ee80000000800 */
[----:B------:R-:W4:Y:S01]  /*1dc0*/  LDS R21, [R12+0xc] ;  /* 0x00000c000c157984 */ /* 0x000f220000000800 */
[----:B0-----:R-:W-:-:S04]  /*1dd0*/  IMAD.WIDE.U32 R6, R7, 0x4, R4 ;  /* 0x0000000407067825 */ /* 0x001fc800078e0004 */
[----:B------:R-:W-:-:S04]  /*1de0*/  IMAD.WIDE.U32 R8, R9, 0x4, R4 ;  /* 0x0000000409087825 */ /* 0x000fc800078e0004 */
[----:B------:R-:W-:-:S04]  /*1df0*/  IMAD.WIDE.U32 R10, R11, 0x4, R4 ;  /* 0x000000040b0a7825 */ /* 0x000fc800078e0004 */
[----:B------:R-:W-:Y:S01]  /*1e00*/  IMAD.WIDE.U32 R4, R23, 0x4, R4 ;  /* 0x0000000417047825 */ /* 0x000fe200078e0004 */
[----:B-1----:R0:W-:Y:S04]  /*1e10*/  STG.E desc[UR8][R6.64], R13 ;  /* 0x0000000d06007986 */ /* 0x0021e8000c101908 */
[----:B--2---:R0:W-:Y:S04]  /*1e20*/  STG.E desc[UR8][R8.64], R15 ;  /* 0x0000000f08007986 */ /* 0x0041e8000c101908 */
[----:B---3--:R0:W-:Y:S04]  /*1e30*/  STG.E desc[UR8][R10.64], R19 ;  /* 0x000000130a007986 */ /* 0x0081e8000c101908 */
[----:B----4-:R0:W-:Y:S02]  /*1e40*/  STG.E desc[UR8][R4.64], R21 ;  /* 0x0000001504007986 */ /* 0x0101e4000c101908 */
.L_x_62:
[----:B------:R-:W-:Y:S05]  /*1e50*/  @!P1 EXIT ;  /* 0x000000000000994d */ /* 0x000fea0003800000 */
[----:B------:R-:W-:Y:S02]  /*1e60*/  ISETP.NE.AND P1, PT, R14, 0x1, PT ;  /* 0x000000010e00780c */ /* 0x000fe40003f25270 */
[----:B0-----:R-:W-:-:S04]  /*1e70*/  LOP3.LUT R4, R3, 0x1, RZ, 0xc0, !PT ;  /* 0x0000000103047812 */ /* 0x001fc800078ec0ff */
[----:B------:R-:W-:-:S07]  /*1e80*/  ISETP.NE.U32.AND P0, PT, R4, 0x1, PT ;  /* 0x000000010400780c */ /* 0x000fce0003f05070 */
[----:B------:R-:W-:Y:S06]  /*1e90*/  @!P1 BRA `(.L_x_63) ;  /* 0x00000000002c9947 */ /* 0x000fec0003800000 */
[C---:B------:R-:W-:Y:S01]  /*1ea0*/  IMAD R8, R17.reuse, 0x4, R2 ;  /* 0x0000000411087824 */ /* 0x040fe200078e0202 */
[----:B------:R-:W0:Y:S01]  /*1eb0*/  LDC.64 R4, c[0x0][0x388] ;  /* 0x0000e200ff047b82 */ /* 0x000e220000000a00 */
[----:B------:R-:W-:Y:S01]  /*1ec0*/  IMAD R7, R0, R3, R17 ;  /* 0x0000000300077224 */ /* 0x000fe200078e0211 */
[----:B------:R-:W-:Y:S02]  /*1ed0*/  IADD3 R17, PT, PT, R17, 0x2, RZ ;  /* 0x0000000211117810 */ /* 0x000fe40007ffe0ff */
[----:B------:R-:W1:Y:S01]  /*1ee0*/  LDS R9, [R8] ;  /* 0x0000000008097984 */ /* 0x000e620000000800 */
[----:B---3--:R-:W-:-:S03]  /*1ef0*/  VIADD R13, R7, 0x1 ;  /* 0x00000001070d7836 */ /* 0x008fc60000000000 */
[----:B------:R-:W2:Y:S01]  /*1f00*/  LDS R11, [R8+0x4] ;  /* 0x00000400080b7984 */ /* 0x000ea20000000800 */
[----:B0-----:R-:W-:-:S04]  /*1f10*/  IMAD.WIDE.U32 R6, R7, 0x4, R4 ;  /* 0x0000000407067825 */ /* 0x001fc800078e0004 */
[----:B------:R-:W-:Y:S01]  /*1f20*/  IMAD.WIDE.U32 R4, R13, 0x4, R4 ;  /* 0x000000040d047825 */ /* 0x000fe200078e0004 */
[----:B-1----:R0:W-:Y:S04]  /*1f30*/  STG.E desc[UR8][R6.64], R9 ;  /* 0x0000000906007986 */ /* 0x0021e8000c101908 */
[----:B--2---:R0:W-:Y:S02]  /*1f40*/  STG.E desc[UR8][R4.64], R11 ;  /* 0x0000000b04007986 */ /* 0x0041e4000c101908 */
.L_x_63:
[----:B------:R-:W-:Y:S05]  /*1f50*/  @P0 EXIT ;  /* 0x000000000000094d */ /* 0x000fea0003800000 */
[----:B0-----:R-:W-:Y:S01]  /*1f60*/  IMAD R6, R17, 0x4, R2 ;  /* 0x0000000411067824 */ /* 0x001fe200078e0202 */
[----:B------:R-:W0:Y:S01]  /*1f70*/  LDC.64 R4, c[0x0][0x388] ;  /* 0x0000e200ff047b82 */ /* 0x000e220000000a00 */
[----:B------:R-:W-:-:S03]  /*1f80*/  IMAD R3, R0, R3, R17 ;  /* 0x0000000300037224 */ /* 0x000fc600078e0211 */
[----:B------:R-:W1:Y:S01]  /*1f90*/  LDS R7, [R6] ;  /* 0x0000000006077984 */ /* 0x000e620000000800 */
[----:B0-----:R-:W-:-:S05]  /*1fa0*/  IMAD.WIDE.U32 R2, R3, 0x4, R4 ;  /* 0x0000000403027825 */ /* 0x001fca00078e0004 */
[----:B-1----:R-:W-:Y:S01]  /*1fb0*/  STG.E desc[UR8][R2.64], R7 ;  /* 0x0000000702007986 */ /* 0x002fe2000c101908 */
[----:B------:R-:W-:Y:S05]  /*1fc0*/  EXIT ;  /* 0x000000000000794d */ /* 0x000fea0003800000 */
.L_x_64:
[----:B------:R-:W-:-:S00]  /*1fd0*/  BRA `(.L_x_64) ;  /* 0xfffffffc00fc7947 */ /* 0x000fc0000383ffff */
[----:B------:R-:W-:-:S00]  /*1fe0*/  NOP ;  /* 0x0000000000007918 */ /* 0x000fc00000000000 */
        /* <DEDUP_REMOVED lines=9> */
.L_x_65:


//--------------------- .nv.shared._Z4topKPKfPfii --------------------------
	.section	.nv.shared._Z4topKPKfPfii,"aw",@nobits
	.sectionflags	@""
	.align	16
	.zero		1024


//--------------------- .nv.shared.reserved.0     --------------------------
	.section	.nv.shared.reserved.0,"aw",@nobits
	.weak		__nv_reservedSMEM_offset_0_alias
	.size		__nv_reservedSMEM_offset_0_alias, 0, 64
	.other		__nv_reservedSMEM_offset_0_alias,@"STO_CUDA_RESERVED_SHARED STV_DEFAULT"
__nv_reservedSMEM_offset_0_alias:
	.zero		0
	.zero		64


//--------------------- .nv.constant0._Z4topKPKfPfii --------------------------
	.section	.nv.constant0._Z4topKPKfPfii,"a",@progbits
	.sectionflags	@""
	.align	4
.nv.constant0._Z4topKPKfPfii:
	.zero		920


//--------------------- SYMBOLS --------------------------

	.type		.nv.reservedSmem.offset0,@object
	.size		.nv.reservedSmem.offset0,0x4
	.type		.nv.reservedSmem.cap,@object
	.size		.nv.reservedSmem.cap,0x4
